	.headerflags	@"EF_CUDA_TEXMODE_UNIFIED EF_CUDA_64BIT_ADDRESS EF_CUDA_ACCELERATORS EF_CUDA_SM90 EF_CUDA_VIRTUAL_SM(EF_CUDA_SM90)"
	.elftype	@"ET_EXEC"


//--------------------- .nv.info                  --------------------------
	.section	.nv.info,"",@"SHT_CUDA_INFO"
	.align	4


	//----- nvinfo : EIATTR_REGCOUNT
	.align		4
        /*0000*/ 	.byte	0x04, 0x2f
        /*0002*/ 	.short	(.L_3 - .L_2)
	.align		4
.L_2:
        /*0004*/ 	.word	index@(triton_poi_fused__native_batch_norm_legit_no_training_mul_softplus_tanh_8)
        /*0008*/ 	.word	0x00000028


	//----- nvinfo : EIATTR_MIN_STACK_SIZE
	.align		4
.L_3:
        /*000c*/ 	.byte	0x04, 0x12
        /*000e*/ 	.short	(.L_5 - .L_4)
	.align		4
.L_4:
        /*0010*/ 	.word	index@(triton_poi_fused__native_batch_norm_legit_no_training_mul_softplus_tanh_8)
        /*0014*/ 	.word	0x00000000


	//----- nvinfo : EIATTR_FRAME_SIZE
	.align		4
.L_5:
        /*0018*/ 	.byte	0x04, 0x11
        /*001a*/ 	.short	(.L_7 - .L_6)
	.align		4
.L_6:
        /*001c*/ 	.word	index@(triton_poi_fused__native_batch_norm_legit_no_training_mul_softplus_tanh_8)
        /*0020*/ 	.word	0x00000000


	//----- nvinfo : EIATTR_MIN_STACK_SIZE
	.align		4
.L_7:
        /*0024*/ 	.byte	0x04, 0x12
        /*0026*/ 	.short	(.L_9 - .L_8)
	.align		4
.L_8:
        /*0028*/ 	.word	index@(triton_poi_fused__native_batch_norm_legit_no_training_mul_softplus_tanh_8)
        /*002c*/ 	.word	0x00000000
.L_9:


//--------------------- .nv.info.triton_poi_fused__native_batch_norm_legit_no_training_mul_softplus_tanh_8 --------------------------
	.section	.nv.info.triton_poi_fused__native_batch_norm_legit_no_training_mul_softplus_tanh_8,"",@"SHT_CUDA_INFO"
	.sectionflags	@""
	.align	4


	//----- nvinfo : EIATTR_CUDA_API_VERSION
	.align		4
        /*0000*/ 	.byte	0x04, 0x37
        /*0002*/ 	.short	(.L_11 - .L_10)
.L_10:
        /*0004*/ 	.word	0x0000007c


	//----- nvinfo : EIATTR_KPARAM_INFO
	.align		4
.L_11:
        /*0008*/ 	.byte	0x04, 0x17
        /*000a*/ 	.short	(.L_13 - .L_12)
.L_12:
        /*000c*/ 	.word	0x00000000
        /*0010*/ 	.short	0x0007
        /*0012*/ 	.short	0x0034
        /*0014*/ 	.byte	0x00, 0xf0, 0x11, 0x00


	//----- nvinfo : EIATTR_KPARAM_INFO
	.align		4
.L_13:
        /*0018*/ 	.byte	0x04, 0x17
        /*001a*/ 	.short	(.L_15 - .L_14)
.L_14:
        /*001c*/ 	.word	0x00000000
        /*0020*/ 	.short	0x0006
        /*0022*/ 	.short	0x0030
        /*0024*/ 	.byte	0x00, 0xf0, 0x11, 0x00


	//----- nvinfo : EIATTR_KPARAM_INFO
	.align		4
.L_15:
        /*0028*/ 	.byte	0x04, 0x17
        /*002a*/ 	.short	(.L_17 - .L_16)
.L_16:
        /*002c*/ 	.word	0x00000000
        /*0030*/ 	.short	0x0005
        /*0032*/ 	.short	0x0028
        /*0034*/ 	.byte	0x00, 0xf4, 0x21, 0x00


	//----- nvinfo : EIATTR_KPARAM_INFO
	.align		4
.L_17:
        /*0038*/ 	.byte	0x04, 0x17
        /*003a*/ 	.short	(.L_19 - .L_18)
.L_18:
        /*003c*/ 	.word	0x00000000
        /*0040*/ 	.short	0x0004
        /*0042*/ 	.short	0x0020
        /*0044*/ 	.byte	0x00, 0xf4, 0x21, 0x00


	//----- nvinfo : EIATTR_KPARAM_INFO
	.align		4
.L_19:
        /*0048*/ 	.byte	0x04, 0x17
        /*004a*/ 	.short	(.L_21 - .L_20)
.L_20:
        /*004c*/ 	.word	0x00000000
        /*0050*/ 	.short	0x0003
        /*0052*/ 	.short	0x0018
        /*0054*/ 	.byte	0x00, 0xf4, 0x21, 0x00


	//----- nvinfo : EIATTR_KPARAM_INFO
	.align		4
.L_21:
        /*0058*/ 	.byte	0x04, 0x17
        /*005a*/ 	.short	(.L_23 - .L_22)
.L_22:
        /*005c*/ 	.word	0x00000000
        /*0060*/ 	.short	0x0002
        /*0062*/ 	.short	0x0010
        /*0064*/ 	.byte	0x00, 0xf4, 0x21, 0x00


	//----- nvinfo : EIATTR_KPARAM_INFO
	.align		4
.L_23:
        /*0068*/ 	.byte	0x04, 0x17
        /*006a*/ 	.short	(.L_25 - .L_24)
.L_24:
        /*006c*/ 	.word	0x00000000
        /*0070*/ 	.short	0x0001
        /*0072*/ 	.short	0x0008
        /*0074*/ 	.byte	0x00, 0xf4, 0x21, 0x00


	//----- nvinfo : EIATTR_KPARAM_INFO
	.align		4
.L_25:
        /*0078*/ 	.byte	0x04, 0x17
        /*007a*/ 	.short	(.L_27 - .L_26)
.L_26:
        /*007c*/ 	.word	0x00000000
        /*0080*/ 	.short	0x0000
        /*0082*/ 	.short	0x0000
        /*0084*/ 	.byte	0x00, 0xf4, 0x21, 0x00


	//----- nvinfo : EIATTR_SPARSE_MMA_MASK
	.align		4
.L_27:
        /*0088*/ 	.byte	0x03, 0x50
        /*008a*/ 	.short	0x0000


	//----- nvinfo : EIATTR_MAXREG_COUNT
	.align		4
        /*008c*/ 	.byte	0x03, 0x1b
        /*008e*/ 	.short	0x00ff


	//----- nvinfo : EIATTR_EXIT_INSTR_OFFSETS
	.align		4
        /*0090*/ 	.byte	0x04, 0x1c
        /*0092*/ 	.short	(.L_29 - .L_28)


	//   ....[0]....
.L_28:
        /*0094*/ 	.word	0x000027c0


	//   ....[1]....
        /*0098*/ 	.word	0x00002810


	//----- nvinfo : EIATTR_REQNTID
	.align		4
.L_29:
        /*009c*/ 	.byte	0x04, 0x10
        /*009e*/ 	.short	(.L_31 - .L_30)
.L_30:
        /*00a0*/ 	.word	0x00000080
        /*00a4*/ 	.word	0x00000001
        /*00a8*/ 	.word	0x00000001


	//----- nvinfo : EIATTR_CRS_STACK_SIZE
	.align		4
.L_31:
        /*00ac*/ 	.byte	0x04, 0x1e
        /*00ae*/ 	.short	(.L_33 - .L_32)
.L_32:
        /*00b0*/ 	.word	0x00000000


	//----- nvinfo : EIATTR_CBANK_PARAM_SIZE
	.align		4
.L_33:
        /*00b4*/ 	.byte	0x03, 0x19
        /*00b6*/ 	.short	0x0038


	//----- nvinfo : EIATTR_PARAM_CBANK
	.align		4
        /*00b8*/ 	.byte	0x04, 0x0a
        /*00ba*/ 	.short	(.L_35 - .L_34)
	.align		4
.L_34:
        /*00bc*/ 	.word	index@(.nv.constant0.triton_poi_fused__native_batch_norm_legit_no_training_mul_softplus_tanh_8)
        /*00c0*/ 	.short	0x0210
        /*00c2*/ 	.short	0x0038


	//----- nvinfo : EIATTR_SW_WAR
	.align		4
.L_35:
        /*00c4*/ 	.byte	0x04, 0x36
        /*00c6*/ 	.short	(.L_37 - .L_36)
.L_36:
        /*00c8*/ 	.word	0x00000008
.L_37:


//--------------------- .nv.callgraph             --------------------------
	.section	.nv.callgraph,"",@"SHT_CUDA_CALLGRAPH"
	.align	4
	.sectionentsize	8
	.align		4
        /*0000*/ 	.word	0x00000000
	.align		4
        /*0004*/ 	.word	0xffffffff
	.align		4
        /*0008*/ 	.word	0x00000000
	.align		4
        /*000c*/ 	.word	0xfffffffe
	.align		4
        /*0010*/ 	.word	0x00000000
	.align		4
        /*0014*/ 	.word	0xfffffffd
	.align		4
        /*0018*/ 	.word	0x00000000
	.align		4
        /*001c*/ 	.word	0xfffffffc


//--------------------- .nv.constant4             --------------------------
	.section	.nv.constant4,"a",@progbits
	.align	8
	.align		8
.nv.constant4:
        /*0000*/ 	.dword	_$_str
	.align		8
        /*0008*/ 	.dword	_$_str_$_2


//--------------------- .text.triton_poi_fused__native_batch_norm_legit_no_training_mul_softplus_tanh_8 --------------------------
	.section	.text.triton_poi_fused__native_batch_norm_legit_no_training_mul_softplus_tanh_8,"ax",@progbits
	.sectionflags	@"SHF_BARRIERS=1"
	.align	128
        .global         triton_poi_fused__native_batch_norm_legit_no_training_mul_softplus_tanh_8
        .type           triton_poi_fused__native_batch_norm_legit_no_training_mul_softplus_tanh_8,@function
        .size           triton_poi_fused__native_batch_norm_legit_no_training_mul_softplus_tanh_8,(.L_x_41 - triton_poi_fused__native_batch_norm_legit_no_training_mul_softplus_tanh_8)
        .other          triton_poi_fused__native_batch_norm_legit_no_training_mul_softplus_tanh_8,@"STO_CUDA_ENTRY STV_DEFAULT"
triton_poi_fused__native_batch_norm_legit_no_training_mul_softplus_tanh_8:
.text.triton_poi_fused__native_batch_norm_legit_no_training_mul_softplus_tanh_8:
[----:B------:R-:W0:Y:S01]  /*0000*/  LDC R1, c[0x0][0x28] ;  /* 0x00000a00ff017b82 */ /* 0x000e220000000800 */
[----:B------:R-:W1:Y:S07]  /*0010*/  S2R R29, SR_CTAID.X ;  /* 0x00000000001d7919 */ /* 0x000e6e0000002500 */
[----:B------:R-:W2:Y:S01]  /*0020*/  LDC.64 R10, c[0x0][0x220] ;  /* 0x00008800ff0a7b82 */ /* 0x000ea20000000a00 */
[----:B------:R-:W-:Y:S02]  /*0030*/  CS2R R4, SRZ ;  /* 0x0000000000047805 */ /* 0x000fe4000001ff00 */
[----:B------:R-:W-:Y:S01]  /*0040*/  CS2R R6, SRZ ;  /* 0x0000000000067805 */ /* 0x000fe2000001ff00 */
[----:B------:R-:W3:Y:S01]  /*0050*/  S2R R0, SR_TID.X ;  /* 0x0000000000007919 */ /* 0x000ee20000002100 */
[----:B------:R-:W-:Y:S01]  /*0060*/  ULDC.64 UR6, c[0x0][0x208] ;  /* 0x0000820000067ab9 */ /* 0x000fe20000000a00 */
[----:B------:R-:W4:Y:S02]  /*0070*/  S2R R3, SR_CTAID.Y ;  /* 0x0000000000037919 */ /* 0x000f240000002600 */
[----:B------:R-:W5:Y:S08]  /*0080*/  LDC.64 R24, c[0x0][0x210] ;  /* 0x00008400ff187b82 */ /* 0x000f700000000a00 */
[----:B------:R-:W5:Y:S08]  /*0090*/  LDC.64 R16, c[0x0][0x218] ;  /* 0x00008600ff107b82 */ /* 0x000f700000000a00 */
[----:B------:R-:W5:Y:S01]  /*00a0*/  LDC.64 R30, c[0x0][0x228] ;  /* 0x00008a00ff1e7b82 */ /* 0x000f620000000a00 */
[----:B-1----:R-:W-:-:S07]  /*00b0*/  SHF.L.U32 R29, R29, 0x5, RZ ;  /* 0x000000051d1d7819 */ /* 0x002fce00000006ff */
[----:B------:R-:W1:Y:S01]  /*00c0*/  LDC.64 R26, c[0x0][0x230] ;  /* 0x00008c00ff1a7b82 */ /* 0x000e620000000a00 */
[----:B---3--:R-:W-:-:S04]  /*00d0*/  SHF.L.U32 R28, R0, 0x2, RZ ;  /* 0x00000002001c7819 */ /* 0x008fc800000006ff */
[----:B------:R-:W-:-:S04]  /*00e0*/  LOP3.LUT R33, R29, 0x1c, R28, 0xf8, !PT ;  /* 0x0000001c1d217812 */ /* 0x000fc800078ef81c */
[C---:B------:R-:W-:Y:S01]  /*00f0*/  ISETP.GE.AND P0, PT, R33.reuse, 0x400, PT ;  /* 0x000004002100780c */ /* 0x040fe20003f06270 */
[----:B--2---:R-:W-:-:S12]  /*0100*/  IMAD.WIDE R10, R33, 0x4, R10 ;  /* 0x00000004210a7825 */ /* 0x004fd800078e020a */
[----:B------:R2:W3:Y:S01]  /*0110*/  @!P0 LDG.E.EL.128 R4, desc[UR6][R10.64] ;  /* 0x000000060a048981 */ /* 0x0004e2000c2e1d00 */
[----:B------:R-:W-:Y:S02]  /*0120*/  SHF.R.U32.HI R2, RZ, 0x3, R0 ;  /* 0x00000003ff027819 */ /* 0x000fe40000011600 */
[----:B------:R-:W-:Y:S02]  /*0130*/  CS2R R8, SRZ ;  /* 0x0000000000087805 */ /* 0x000fe4000001ff00 */
[----:B----4-:R-:W-:Y:S02]  /*0140*/  SHF.L.U32 R3, R3, 0x5, RZ ;  /* 0x0000000503037819 */ /* 0x010fe400000006ff */
[----:B------:R-:W-:Y:S02]  /*0150*/  CS2R R12, SRZ ;  /* 0x00000000000c7805 */ /* 0x000fe4000001ff00 */
[----:B------:R-:W-:Y:S02]  /*0160*/  SGXT.U32 R2, R2, 0x4 ;  /* 0x000000040202781a */ /* 0x000fe40000000000 */
[----:B------:R-:W-:Y:S01]  /*0170*/  CS2R R14, SRZ ;  /* 0x00000000000e7805 */ /* 0x000fe2000001ff00 */
[----:B0----5:R-:W-:Y:S01]  /*0180*/  IMAD.WIDE R36, R33, 0x4, R16 ;  /* 0x0000000421247825 */ /* 0x021fe200078e0210 */
[----:B------:R-:W-:-:S02]  /*0190*/  LOP3.LUT R0, R3, R2, RZ, 0xfc, !PT ;  /* 0x0000000203007212 */ /* 0x000fc400078efcff */
[----:B--2---:R-:W-:Y:S02]  /*01a0*/  CS2R R10, SRZ ;  /* 0x00000000000a7805 */ /* 0x004fe4000001ff00 */
[----:B------:R-:W2:Y:S01]  /*01b0*/  @!P0 LDG.E.EL.128 R12, desc[UR6][R36.64] ;  /* 0x00000006240c8981 */ /* 0x000ea2000c2e1d00 */
[----:B------:R-:W-:-:S05]  /*01c0*/  LEA R35, R0, R33, 0xa ;  /* 0x0000002100237211 */ /* 0x000fca00078e50ff */
[----:B------:R-:W-:Y:S01]  /*01d0*/  IMAD.WIDE R34, R35, 0x4, R24 ;  /* 0x0000000423227825 */ /* 0x000fe200078e0218 */
[----:B------:R-:W-:Y:S02]  /*01e0*/  CS2R R16, SRZ ;  /* 0x0000000000107805 */ /* 0x000fe4000001ff00 */
[----:B------:R-:W-:Y:S02]  /*01f0*/  CS2R R18, SRZ ;  /* 0x0000000000127805 */ /* 0x000fe4000001ff00 */
[----:B------:R-:W-:Y:S01]  /*0200*/  CS2R R20, SRZ ;  /* 0x0000000000147805 */ /* 0x000fe2000001ff00 */
[----:B------:R1:W2:Y:S01]  /*0210*/  @!P0 LDG.E.EL.128 R8, desc[UR6][R34.64] ;  /* 0x0000000622088981 */ /* 0x0002a2000c2e1d00 */
[----:B------:R-:W-:Y:S01]  /*0220*/  CS2R R22, SRZ ;  /* 0x0000000000167805 */ /* 0x000fe2000001ff00 */
[----:B------:R-:W-:-:S05]  /*0230*/  IMAD.WIDE R30, R33, 0x4, R30 ;  /* 0x00000004211e7825 */ /* 0x000fca00078e021e */
[----:B------:R0:W4:Y:S01]  /*0240*/  @!P0 LDG.E.EL.128 R16, desc[UR6][R30.64] ;  /* 0x000000061e108981 */ /* 0x000122000c2e1d00 */
[----:B-1----:R-:W-:-:S05]  /*0250*/  IMAD.WIDE R34, R33, 0x4, R26 ;  /* 0x0000000421227825 */ /* 0x002fca00078e021a */
[----:B------:R-:W4:Y:S01]  /*0260*/  @!P0 LDG.E.EL.128 R20, desc[UR6][R34.64] ;  /* 0x0000000622148981 */ /* 0x000f22000c2e1d00 */
[----:B------:R-:W-:-:S04]  /*0270*/  LOP3.LUT R0, R3, 0x10, R2, 0xfe, !PT ;  /* 0x0000001003007812 */ /* 0x000fc800078efe02 */
[----:B------:R-:W-:Y:S02]  /*0280*/  LEA R33, R0, R33, 0xa ;  /* 0x0000002100217211 */ /* 0x000fe400078e50ff */
[----:B------:R-:W-:-:S03]  /*0290*/  CS2R R26, SRZ ;  /* 0x00000000001a7805 */ /* 0x000fc6000001ff00 */
[----:B------:R-:W-:Y:S01]  /*02a0*/  IMAD.WIDE R32, R33, 0x4, R24 ;  /* 0x0000000421207825 */ /* 0x000fe200078e0218 */
[----:B------:R-:W-:-:S06]  /*02b0*/  CS2R R24, SRZ ;  /* 0x0000000000187805 */ /* 0x000fcc000001ff00 */
[----:B------:R1:W5:Y:S01]  /*02c0*/  @!P0 LDG.E.EL.128 R24, desc[UR6][R32.64] ;  /* 0x0000000620188981 */ /* 0x000362000c2e1d00 */
[----:B------:R-:W-:Y:S01]  /*02d0*/  HFMA2.MMA R0, -RZ, RZ, 1.625, 0 ;  /* 0x3e800000ff007435 */ /* 0x000fe200000001ff */
[----:B---3--:R-:W-:-:S04]  /*02e0*/  FADD R4, R4, 9.9999997473787516356e-06 ;  /* 0x3727c5ac04047421 */ /* 0x008fc80000000000 */
[----:B0-----:R-:W0:Y:S01]  /*02f0*/  MUFU.SQRT R30, R4 ;  /* 0x00000004001e7308 */ /* 0x001e220000002000 */
[----:B------:R-:W-:Y:S01]  /*0300*/  FADD R6, R6, 9.9999997473787516356e-06 ;  /* 0x3727c5ac06067421 */ /* 0x000fe20000000000 */
[C---:B0-----:R-:W-:Y:S02]  /*0310*/  FSETP.GT.AND P1, PT, R30.reuse, 8.50705917302346158658e+37, PT ;  /* 0x7e8000001e00780b */ /* 0x041fe40003f24000 */
[----:B------:R-:W-:Y:S01]  /*0320*/  FSETP.GEU.AND P2, PT, R30, 1.175494350822287508e-38, PT ;  /* 0x008000001e00780b */ /* 0x000fe20003f4e000 */
[----:B------:R-:W-:-:S03]  /*0330*/  FADD R5, R5, 9.9999997473787516356e-06 ;  /* 0x3727c5ac05057421 */ /* 0x000fc60000000000 */
[----:B------:R-:W0:Y:S07]  /*0340*/  MUFU.SQRT R6, R6 ;  /* 0x0000000600067308 */ /* 0x000e2e0000002000 */
[----:B------:R-:W-:Y:S01]  /*0350*/  @P1 FMUL R30, R30, 0.25 ;  /* 0x3e8000001e1e1820 */ /* 0x000fe20000400000 */
[----:B------:R-:W3:Y:S03]  /*0360*/  MUFU.SQRT R5, R5 ;  /* 0x0000000500057308 */ /* 0x000ee60000002000 */
[----:B------:R-:W-:Y:S01]  /*0370*/  @!P2 FMUL R30, R30, 16777216 ;  /* 0x4b8000001e1ea820 */ /* 0x000fe20000400000 */
[----:B------:R-:W-:-:S04]  /*0380*/  FADD R7, R7, 9.9999997473787516356e-06 ;  /* 0x3727c5ac07077421 */ /* 0x000fc80000000000 */
[----:B-1----:R-:W1:Y:S01]  /*0390*/  MUFU.RCP R32, R30 ;  /* 0x0000001e00207308 */ /* 0x002e620000001000 */
[----:B------:R-:W-:-:S07]  /*03a0*/  FSEL R31, R0, 1, P1 ;  /* 0x3f800000001f7808 */ /* 0x000fce0000800000 */
[----:B------:R-:W4:Y:S01]  /*03b0*/  MUFU.SQRT R7, R7 ;  /* 0x0000000700077308 */ /* 0x000f220000002000 */
[----:B------:R-:W-:Y:S01]  /*03c0*/  @!P2 FMUL R31, R31, 16777216 ;  /* 0x4b8000001f1fa820 */ /* 0x000fe20000400000 */
[----:B0-----:R-:W-:Y:S02]  /*03d0*/  FSETP.GT.AND P2, PT, R6, 8.50705917302346158658e+37, PT ;  /* 0x7e8000000600780b */ /* 0x001fe40003f44000 */
[C---:B---3--:R-:W-:Y:S01]  /*03e0*/  FSETP.GT.AND P0, PT, R5.reuse, 8.50705917302346158658e+37, PT ;  /* 0x7e8000000500780b */ /* 0x048fe20003f04000 */
[----:B-1----:R-:W-:Y:S01]  /*03f0*/  FMUL R32, R32, R31 ;  /* 0x0000001f20207220 */ /* 0x002fe20000400000 */
[----:B--2---:R-:W-:Y:S01]  /*0400*/  FADD R31, -R12, R8 ;  /* 0x000000080c1f7221 */ /* 0x004fe20000000100 */
[----:B------:R-:W-:Y:S02]  /*0410*/  FSETP.GEU.AND P4, PT, R6, 1.175494350822287508e-38, PT ;  /* 0x008000000600780b */ /* 0x000fe40003f8e000 */
[----:B------:R-:W-:Y:S01]  /*0420*/  FSETP.GEU.AND P1, PT, R5, 1.175494350822287508e-38, PT ;  /* 0x008000000500780b */ /* 0x000fe20003f2e000 */
[----:B------:R-:W-:Y:S01]  /*0430*/  FMUL R31, R31, R32 ;  /* 0x000000201f1f7220 */ /* 0x000fe20000400000 */
[----:B----4-:R-:W-:-:S03]  /*0440*/  FSETP.GT.AND P3, PT, R7, 8.50705917302346158658e+37, PT ;  /* 0x7e8000000700780b */ /* 0x010fc60003f64000 */
[----:B------:R-:W-:Y:S01]  /*0450*/  FFMA R4, R31, R16, R20 ;  /* 0x000000101f047223 */ /* 0x000fe20000000014 */
[----:B------:R-:W-:Y:S02]  /*0460*/  @P2 FMUL R6, R6, 0.25 ;  /* 0x3e80000006062820 */ /* 0x000fe40000400000 */
[----:B------:R-:W-:Y:S01]  /*0470*/  @P0 FMUL R5, R5, 0.25 ;  /* 0x3e80000005050820 */ /* 0x000fe20000400000 */
[----:B------:R-:W-:Y:S01]  /*0480*/  FSETP.GEU.AND P5, PT, R7, 1.175494350822287508e-38, PT ;  /* 0x008000000700780b */ /* 0x000fe20003fae000 */
[----:B------:R-:W-:Y:S01]  /*0490*/  FMUL R8, R4, 1.4426950216293334961 ;  /* 0x3fb8aa3b04087820 */ /* 0x000fe20000400000 */
[----:B------:R-:W-:Y:S01]  /*04a0*/  @!P4 FMUL R6, R6, 16777216 ;  /* 0x4b8000000606c820 */ /* 0x000fe20000400000 */
[----:B------:R-:W-:Y:S01]  /*04b0*/  FSEL R31, R0, 1, P0 ;  /* 0x3f800000001f7808 */ /* 0x000fe20000000000 */
[----:B------:R-:W-:Y:S02]  /*04c0*/  @!P1 FMUL R5, R5, 16777216 ;  /* 0x4b80000005059820 */ /* 0x000fe40000400000 */
[----:B------:R-:W-:-:S02]  /*04d0*/  FSETP.GEU.AND P0, PT, R8, -126, PT ;  /* 0xc2fc00000800780b */ /* 0x000fc40003f0e000 */
[----:B------:R-:W0:Y:S01]  /*04e0*/  MUFU.RCP R30, R5 ;  /* 0x00000005001e7308 */ /* 0x000e220000001000 */
[----:B------:R-:W-:Y:S01]  /*04f0*/  @P3 FMUL R7, R7, 0.25 ;  /* 0x3e80000007073820 */ /* 0x000fe20000400000 */
[----:B------:R-:W-:-:S06]  /*0500*/  FSEL R33, R0, 1, P2 ;  /* 0x3f80000000217808 */ /* 0x000fcc0001000000 */
[----:B------:R-:W1:Y:S01]  /*0510*/  MUFU.RCP R6, R6 ;  /* 0x0000000600067308 */ /* 0x000e620000001000 */
[----:B------:R-:W-:Y:S01]  /*0520*/  @!P5 FMUL R7, R7, 16777216 ;  /* 0x4b8000000707d820 */ /* 0x000fe20000400000 */
[----:B------:R-:W-:Y:S01]  /*0530*/  @!P1 FMUL R31, R31, 16777216 ;  /* 0x4b8000001f1f9820 */ /* 0x000fe20000400000 */
[----:B------:R-:W-:Y:S01]  /*0540*/  @!P0 FMUL R8, R8, 0.5 ;  /* 0x3f00000008088820 */ /* 0x000fe20000400000 */
[----:B------:R-:W-:-:S04]  /*0550*/  @!P4 FMUL R33, R33, 16777216 ;  /* 0x4b8000002121c820 */ /* 0x000fc80000400000 */
[----:B------:R-:W2:Y:S01]  /*0560*/  MUFU.RCP R7, R7 ;  /* 0x0000000700077308 */ /* 0x000ea20000001000 */
[----:B0-----:R-:W-:Y:S01]  /*0570*/  FMUL R30, R30, R31 ;  /* 0x0000001f1e1e7220 */ /* 0x001fe20000400000 */
[----:B------:R-:W-:Y:S01]  /*0580*/  FADD R10, -R14, R10 ;  /* 0x0000000a0e0a7221 */ /* 0x000fe20000000100 */
[----:B------:R-:W-:Y:S01]  /*0590*/  FADD R9, -R13, R9 ;  /* 0x000000090d097221 */ /* 0x000fe20000000100 */
[----:B-1----:R-:W-:-:S04]  /*05a0*/  FMUL R31, R6, R33 ;  /* 0x00000021061f7220 */ /* 0x002fc80000400000 */
[----:B------:R-:W0:Y:S01]  /*05b0*/  MUFU.EX2 R8, R8 ;  /* 0x0000000800087308 */ /* 0x000e220000000800 */
[----:B------:R-:W-:Y:S01]  /*05c0*/  FSEL R6, R0, 1, P3 ;  /* 0x3f80000000067808 */ /* 0x000fe20001800000 */
[----:B------:R-:W-:Y:S01]  /*05d0*/  FMUL R34, R9, R30 ;  /* 0x0000001e09227220 */ /* 0x000fe20000400000 */
[----:B------:R-:W-:-:S03]  /*05e0*/  FMUL R33, R10, R31 ;  /* 0x0000001f0a217220 */ /* 0x000fc60000400000 */
[----:B------:R-:W-:Y:S01]  /*05f0*/  @!P5 FMUL R6, R6, 16777216 ;  /* 0x4b8000000606d820 */ /* 0x000fe20000400000 */
[----:B-----5:R-:W-:Y:S01]  /*0600*/  FADD R9, -R12, R24 ;  /* 0x000000180c097221 */ /* 0x020fe20000000100 */
[----:B------:R-:W-:Y:S02]  /*0610*/  FADD R11, -R15, R11 ;  /* 0x0000000b0f0b7221 */ /* 0x000fe40000000100 */
[----:B--2---:R-:W-:Y:S01]  /*0620*/  FMUL R24, R7, R6 ;  /* 0x0000000607187220 */ /* 0x004fe20000400000 */
[----:B------:R-:W-:Y:S01]  /*0630*/  FFMA R6, R33, R18, R22 ;  /* 0x0000001221067223 */ /* 0x000fe20000000016 */
[----:B------:R-:W-:Y:S02]  /*0640*/  FFMA R5, R34, R17, R21 ;  /* 0x0000001122057223 */ /* 0x000fe40000000015 */
[----:B------:R-:W-:Y:S01]  /*0650*/  FMUL R12, R11, R24 ;  /* 0x000000180b0c7220 */ /* 0x000fe20000400000 */
[----:B------:R-:W-:Y:S01]  /*0660*/  FMUL R11, R6, 1.4426950216293334961 ;  /* 0x3fb8aa3b060b7820 */ /* 0x000fe20000400000 */
[----:B0-----:R-:W-:Y:S01]  /*0670*/  @!P0 FMUL R8, R8, R8 ;  /* 0x0000000808088220 */ /* 0x001fe20000400000 */
[----:B------:R-:W-:Y:S01]  /*0680*/  FMUL R10, R5, 1.4426950216293334961 ;  /* 0x3fb8aa3b050a7820 */ /* 0x000fe20000400000 */
[----:B------:R-:W-:-:S02]  /*0690*/  FADD R25, -R13, R25 ;  /* 0x000000190d197221 */ /* 0x000fc40000000100 */
[----:B------:R-:W-:Y:S01]  /*06a0*/  FADD.FTZ.RZ R13, R8, 1 ;  /* 0x3f800000080d7421 */ /* 0x000fe2000001c000 */
[----:B------:R-:W-:Y:S01]  /*06b0*/  FSETP.GEU.AND P0, PT, R11, -126, PT ;  /* 0xc2fc00000b00780b */ /* 0x000fe20003f0e000 */
[----:B------:R-:W-:Y:S01]  /*06c0*/  FMUL R33, R9, R32 ;  /* 0x0000002009217220 */ /* 0x000fe20000400000 */
[----:B------:R-:W-:Y:S02]  /*06d0*/  FSETP.GEU.AND P1, PT, R10, -126, PT ;  /* 0xc2fc00000a00780b */ /* 0x000fe40003f2e000 */
[----:B------:R-:W-:Y:S01]  /*06e0*/  IADD3 R9, R13, -0x3f400000, RZ ;  /* 0xc0c000000d097810 */ /* 0x000fe20007ffe0ff */
[----:B------:R-:W-:-:S03]  /*06f0*/  FFMA R16, R33, R16, R20 ;  /* 0x0000001021107223 */ /* 0x000fc60000000014 */
[----:B------:R-:W-:-:S04]  /*0700*/  LOP3.LUT R9, R9, 0xff800000, RZ, 0xc0, !PT ;  /* 0xff80000009097812 */ /* 0x000fc800078ec0ff */
[----:B------:R-:W-:Y:S01]  /*0710*/  IADD3 R33, -R9, 0x40800000, RZ ;  /* 0x4080000009217810 */ /* 0x000fe20007ffe1ff */
[----:B------:R-:W-:Y:S01]  /*0720*/  @!P0 FMUL R11, R11, 0.5 ;  /* 0x3f0000000b0b8820 */ /* 0x000fe20000400000 */
[----:B------:R-:W-:Y:S01]  /*0730*/  IADD3 R20, R8, -R9, RZ ;  /* 0x8000000908147210 */ /* 0x000fe20007ffe0ff */
[----:B------:R-:W-:Y:S02]  /*0740*/  @!P1 FMUL R10, R10, 0.5 ;  /* 0x3f0000000a0a9820 */ /* 0x000fe40000400000 */
[----:B------:R-:W-:Y:S01]  /*0750*/  FFMA.FTZ R33, R33, R0, -1 ;  /* 0xbf80000021217423 */ /* 0x000fe20000010000 */
[----:B------:R-:W-:Y:S01]  /*0760*/  FFMA R7, R12, R19, R23 ;  /* 0x000000130c077223 */ /* 0x000fe20000000017 */
[----:B------:R-:W0:Y:S01]  /*0770*/  MUFU.EX2 R11, R11 ;  /* 0x0000000b000b7308 */ /* 0x000e220000000800 */
[----:B------:R-:W-:Y:S01]  /*0780*/  FADD R27, -R15, R27 ;  /* 0x0000001b0f1b7221 */ /* 0x000fe20000000100 */
[----:B------:R-:W-:Y:S01]  /*0790*/  MOV R12, 0x3d39bf78 ;  /* 0x3d39bf78000c7802 */ /* 0x000fe20000000f00 */
[----:B------:R-:W-:Y:S01]  /*07a0*/  FADD R15, R20, R33 ;  /* 0x00000021140f7221 */ /* 0x000fe20000000000 */
[----:B------:R-:W-:-:S04]  /*07b0*/  FMUL R13, R7, 1.4426950216293334961 ;  /* 0x3fb8aa3b070d7820 */ /* 0x000fc80000400000 */
[----:B------:R-:W1:Y:S01]  /*07c0*/  MUFU.EX2 R10, R10 ;  /* 0x0000000a000a7308 */ /* 0x000e620000000800 */
[----:B------:R-:W-:Y:S01]  /*07d0*/  FFMA.FTZ R20, R15, -R12, 0.10546888411045074463 ;  /* 0x3dd800120f147423 */ /* 0x000fe2000001080c */
[----:B------:R-:W-:Y:S01]  /*07e0*/  FADD R26, -R14, R26 ;  /* 0x0000001a0e1a7221 */ /* 0x000fe20000000100 */
[----:B------:R-:W-:Y:S01]  /*07f0*/  FSETP.GEU.AND P2, PT, R13, -126, PT ;  /* 0xc2fc00000d00780b */ /* 0x000fe20003f4e000 */
[----:B------:R-:W-:Y:S01]  /*0800*/  FMUL R14, R16, 1.4426950216293334961 ;  /* 0x3fb8aa3b100e7820 */ /* 0x000fe20000400000 */
[----:B------:R-:W-:Y:S01]  /*0810*/  FFMA.FTZ R20, R15, R20, -0.13229703903198242188 ;  /* 0xbe0778e00f147423 */ /* 0x000fe20000010014 */
[----:B------:R-:W-:Y:S01]  /*0820*/  FMUL R31, R31, R26 ;  /* 0x0000001a1f1f7220 */ /* 0x000fe20000400000 */
[----:B0-----:R-:W-:Y:S02]  /*0830*/  @!P0 FMUL R11, R11, R11 ;  /* 0x0000000b0b0b8220 */ /* 0x001fe40000400000 */
[----:B------:R-:W-:Y:S01]  /*0840*/  FFMA.FTZ R20, R15, R20, 0.14491446316242218018 ;  /* 0x3e1464750f147423 */ /* 0x000fe20000010014 */
[----:B------:R-:W-:Y:S01]  /*0850*/  FSETP.GEU.AND P3, PT, R14, -126, PT ;  /* 0xc2fc00000e00780b */ /* 0x000fe20003f6e000 */
[----:B------:R-:W-:Y:S01]  /*0860*/  FMUL R30, R25, R30 ;  /* 0x0000001e191e7220 */ /* 0x000fe20000400000 */
[----:B------:R-:W-:Y:S01]  /*0870*/  FFMA R18, R31, R18, R22 ;  /* 0x000000121f127223 */ /* 0x000fe20000000016 */
[----:B------:R-:W-:Y:S01]  /*0880*/  FFMA.FTZ R20, R15, R20, -0.16641564667224884033 ;  /* 0xbe2a68dd0f147423 */ /* 0x000fe20000010014 */
[----:B------:R-:W-:Y:S01]  /*0890*/  FADD.FTZ.RZ R22, R11, 1 ;  /* 0x3f8000000b167421 */ /* 0x000fe2000001c000 */
[----:B-1----:R-:W-:Y:S01]  /*08a0*/  @!P1 FMUL R10, R10, R10 ;  /* 0x0000000a0a0a9220 */ /* 0x002fe20000400000 */
[----:B------:R-:W-:Y:S01]  /*08b0*/  FFMA R17, R30, R17, R21 ;  /* 0x000000111e117223 */ /* 0x000fe20000000015 */
[----:B------:R-:W-:Y:S01]  /*08c0*/  FMUL R24, R24, R27 ;  /* 0x0000001b18187220 */ /* 0x000fe20000400000 */
[----:B------:R-:W-:Y:S01]  /*08d0*/  FFMA.FTZ R20, R15, R20, 0.19988867640495300293 ;  /* 0x3e4caf9e0f147423 */ /* 0x000fe20000010014 */
[----:B------:R-:W-:Y:S01]  /*08e0*/  FADD.FTZ.RZ R21, R10, 1 ;  /* 0x3f8000000a157421 */ /* 0x000fe2000001c000 */
[----:B------:R-:W-:Y:S01]  /*08f0*/  @!P2 FMUL R13, R13, 0.5 ;  /* 0x3f0000000d0da820 */ /* 0x000fe20000400000 */
[----:B------:R-:W-:Y:S01]  /*0900*/  IADD3 R22, R22, -0x3f400000, RZ ;  /* 0xc0c0000016167810 */ /* 0x000fe20007ffe0ff */
[----:B------:R-:W-:Y:S01]  /*0910*/  FFMA R19, R24, R19, R23 ;  /* 0x0000001318137223 */ /* 0x000fe20000000017 */
[----:B------:R-:W-:Y:S01]  /*0920*/  FFMA.FTZ R24, R15, R20, -0.25000196695327758789 ;  /* 0xbe8000420f187423 */ /* 0x000fe20000010014 */
[----:B------:R-:W-:-:S02]  /*0930*/  IADD3 R21, R21, -0x3f400000, RZ ;  /* 0xc0c0000015157810 */ /* 0x000fc40007ffe0ff */
[----:B------:R-:W-:Y:S01]  /*0940*/  LOP3.LUT R20, R22, 0xff800000, RZ, 0xc0, !PT ;  /* 0xff80000016147812 */ /* 0x000fe200078ec0ff */
[----:B------:R-:W0:Y:S01]  /*0950*/  MUFU.EX2 R13, R13 ;  /* 0x0000000d000d7308 */ /* 0x000e220000000800 */
[----:B------:R-:W-:Y:S01]  /*0960*/  @!P3 FMUL R14, R14, 0.5 ;  /* 0x3f0000000e0eb820 */ /* 0x000fe20000400000 */
[----:B------:R-:W-:Y:S02]  /*0970*/  LOP3.LUT R27, R21, 0xff800000, RZ, 0xc0, !PT ;  /* 0xff800000151b7812 */ /* 0x000fe400078ec0ff */
[----:B------:R-:W-:Y:S02]  /*0980*/  IADD3 R31, -R20, 0x40800000, RZ ;  /* 0x40800000141f7810 */ /* 0x000fe40007ffe1ff */
[----:B------:R-:W-:Y:S02]  /*0990*/  IADD3 R23, -R27, 0x40800000, RZ ;  /* 0x408000001b177810 */ /* 0x000fe40007ffe1ff */
[----:B------:R-:W1:Y:S01]  /*09a0*/  MUFU.EX2 R14, R14 ;  /* 0x0000000e000e7308 */ /* 0x000e620000000800 */
[----:B------:R-:W-:Y:S01]  /*09b0*/  IADD3 R25, R11, -R20, RZ ;  /* 0x800000140b197210 */ /* 0x000fe20007ffe0ff */
[-C--:B------:R-:W-:Y:S01]  /*09c0*/  FFMA.FTZ R32, R31, R0.reuse, -1 ;  /* 0xbf8000001f207423 */ /* 0x080fe20000010000 */
[----:B------:R-:W-:Y:S01]  /*09d0*/  IADD3 R21, R10, -R27, RZ ;  /* 0x8000001b0a157210 */ /* 0x000fe20007ffe0ff */
[----:B------:R-:W-:-:S02]  /*09e0*/  FFMA.FTZ R30, R23, R0, -1 ;  /* 0xbf800000171e7423 */ /* 0x000fc40000010000 */
[----:B------:R-:W-:Y:S01]  /*09f0*/  FADD R23, R25, R32 ;  /* 0x0000002019177221 */ /* 0x000fe20000000000 */
[----:B0-----:R-:W-:Y:S01]  /*0a00*/  @!P2 FMUL R13, R13, R13 ;  /* 0x0000000d0d0da220 */ /* 0x001fe20000400000 */
[----:B------:R-:W-:Y:S01]  /*0a10*/  FADD R21, R21, R30 ;  /* 0x0000001e15157221 */ /* 0x000fe20000000000 */
[----:B------:R-:W-:Y:S01]  /*0a20*/  FFMA.FTZ R24, R15, R24, 0.33333510160446166992 ;  /* 0x3eaaaae60f187423 */ /* 0x000fe20000010018 */
[----:B------:R-:W-:Y:S01]  /*0a30*/  FFMA.FTZ R30, R23, -R12, 0.10546888411045074463 ;  /* 0x3dd80012171e7423 */ /* 0x000fe2000001080c */
[----:B------:R-:W-:Y:S02]  /*0a40*/  FADD.FTZ.RZ R22, R13, 1 ;  /* 0x3f8000000d167421 */ /* 0x000fe4000001c000 */
[----:B------:R-:W-:Y:S01]  /*0a50*/  FFMA.FTZ R24, R15, R24, -0.5 ;  /* 0xbf0000000f187423 */ /* 0x000fe20000010018 */
[----:B------:R-:W-:Y:S01]  /*0a60*/  FFMA.FTZ R30, R23, R30, -0.13229703903198242188 ;  /* 0xbe0778e0171e7423 */ /* 0x000fe2000001001e */
[----:B-1----:R-:W-:Y:S01]  /*0a70*/  @!P3 FMUL R14, R14, R14 ;  /* 0x0000000e0e0eb220 */ /* 0x002fe20000400000 */
[----:B------:R-:W-:Y:S01]  /*0a80*/  IADD3 R22, R22, -0x3f400000, RZ ;  /* 0xc0c0000016167810 */ /* 0x000fe20007ffe0ff */
[----:B------:R-:W-:Y:S01]  /*0a90*/  FMUL R26, R15, R24 ;  /* 0x000000180f1a7220 */ /* 0x000fe20000400000 */
[----:B------:R-:W-:Y:S01]  /*0aa0*/  FFMA.FTZ R30, R23, R30, 0.14491446316242218018 ;  /* 0x3e146475171e7423 */ /* 0x000fe2000001001e */
[----:B------:R-:W-:Y:S01]  /*0ab0*/  FMUL R24, R17, 1.4426950216293334961 ;  /* 0x3fb8aa3b11187820 */ /* 0x000fe20000400000 */
[----:B------:R-:W-:Y:S01]  /*0ac0*/  FADD.FTZ.RZ R31, R14, 1 ;  /* 0x3f8000000e1f7421 */ /* 0x000fe2000001c000 */
[----:B------:R-:W-:Y:S01]  /*0ad0*/  LOP3.LUT R22, R22, 0xff800000, RZ, 0xc0, !PT ;  /* 0xff80000016167812 */ /* 0x000fe200078ec0ff */
[----:B------:R-:W-:Y:S01]  /*0ae0*/  FFMA.FTZ R30, R23, R30, -0.16641564667224884033 ;  /* 0xbe2a68dd171e7423 */ /* 0x000fe2000001001e */
[----:B------:R-:W-:Y:S01]  /*0af0*/  FFMA.FTZ R25, R15, R26, R15 ;  /* 0x0000001a0f197223 */ /* 0x000fe2000001000f */
[C---:B------:R-:W-:Y:S01]  /*0b00*/  FSETP.GEU.AND P0, PT, R24.reuse, -126, PT ;  /* 0xc2fc00001800780b */ /* 0x040fe20003f0e000 */
[----:B------:R-:W-:Y:S01]  /*0b10*/  FFMA.FTZ R26, R21, -R12, 0.10546888411045074463 ;  /* 0x3dd80012151a7423 */ /* 0x000fe2000001080c */
[----:B------:R-:W-:Y:S01]  /*0b20*/  IADD3 R31, R31, -0x3f400000, RZ ;  /* 0xc0c000001f1f7810 */ /* 0x000fe20007ffe0ff */
[----:B------:R-:W-:Y:S01]  /*0b30*/  FFMA.FTZ R30, R23, R30, 0.19988867640495300293 ;  /* 0x3e4caf9e171e7423 */ /* 0x000fe2000001001e */
[----:B------:R-:W-:Y:S01]  /*0b40*/  IADD3 R15, -R22, 0x40800000, RZ ;  /* 0x40800000160f7810 */ /* 0x000fe20007ffe1ff */
[----:B------:R-:W-:Y:S01]  /*0b50*/  FFMA.FTZ R26, R21, R26, -0.13229703903198242188 ;  /* 0xbe0778e0151a7423 */ /* 0x000fe2000001001a */
[----:B------:R-:W-:Y:S01]  /*0b60*/  LOP3.LUT R31, R31, 0xff800000, RZ, 0xc0, !PT ;  /* 0xff8000001f1f7812 */ /* 0x000fe200078ec0ff */
[----:B------:R-:W-:Y:S01]  /*0b70*/  FFMA.FTZ R30, R23, R30, -0.25000196695327758789 ;  /* 0xbe800042171e7423 */ /* 0x000fe2000001001e */
[----:B------:R-:W-:Y:S01]  /*0b80*/  IADD3 R33, R13, -R22, RZ ;  /* 0x800000160d217210 */ /* 0x000fe20007ffe0ff */
[----:B------:R-:W-:Y:S01]  /*0b90*/  FFMA.FTZ R32, R15, R0, -1 ;  /* 0xbf8000000f207423 */ /* 0x000fe20000010000 */
[----:B------:R-:W-:Y:S01]  /*0ba0*/  FFMA.FTZ R26, R21, R26, 0.14491446316242218018 ;  /* 0x3e146475151a7423 */ /* 0x000fe2000001001a */
[----:B------:R-:W-:Y:S01]  /*0bb0*/  IADD3 R15, -R31, 0x40800000, RZ ;  /* 0x408000001f0f7810 */ /* 0x000fe20007ffe1ff */
[----:B------:R-:W-:Y:S01]  /*0bc0*/  FFMA.FTZ R30, R23, R30, 0.33333510160446166992 ;  /* 0x3eaaaae6171e7423 */ /* 0x000fe2000001001e */
[----:B------:R-:W-:Y:S01]  /*0bd0*/  FADD R33, R33, R32 ;  /* 0x0000002021217221 */ /* 0x000fe20000000000 */
[----:B------:R-:W-:Y:S01]  /*0be0*/  FFMA.FTZ R26, R21, R26, -0.16641564667224884033 ;  /* 0xbe2a68dd151a7423 */ /* 0x000fe2000001001a */
[----:B------:R-:W-:Y:S01]  /*0bf0*/  @!P0 FMUL R24, R24, 0.5 ;  /* 0x3f00000018188820 */ /* 0x000fe20000400000 */
[----:B------:R-:W-:Y:S01]  /*0c00*/  FFMA.FTZ R32, R15, R0, -1 ;  /* 0xbf8000000f207423 */ /* 0x000fe20000010000 */
[----:B------:R-:W-:Y:S01]  /*0c10*/  FFMA.FTZ R30, R23, R30, -0.5 ;  /* 0xbf000000171e7423 */ /* 0x000fe2000001001e */
[----:B------:R-:W-:Y:S01]  /*0c20*/  IADD3 R15, R14, -R31, RZ ;  /* 0x8000001f0e0f7210 */ /* 0x000fe20007ffe0ff */
[----:B------:R-:W-:-:S02]  /*0c30*/  FFMA.FTZ R26, R21, R26, 0.19988867640495300293 ;  /* 0x3e4caf9e151a7423 */ /* 0x000fc4000001001a */
[----:B------:R-:W-:Y:S01]  /*0c40*/  FMUL R30, R23, R30 ;  /* 0x0000001e171e7220 */ /* 0x000fe20000400000 */
[----:B------:R-:W0:Y:S01]  /*0c50*/  MUFU.EX2 R24, R24 ;  /* 0x0000001800187308 */ /* 0x000e220000000800 */
[----:B------:R-:W-:Y:S01]  /*0c60*/  FADD R15, R15, R32 ;  /* 0x000000200f0f7221 */ /* 0x000fe20000000000 */
[----:B------:R-:W-:Y:S01]  /*0c70*/  FFMA.FTZ R26, R21, R26, -0.25000196695327758789 ;  /* 0xbe800042151a7423 */ /* 0x000fe2000001001a */
[----:B------:R-:W-:Y:S01]  /*0c80*/  FFMA.FTZ R23, R23, R30, R23 ;  /* 0x0000001e17177223 */ /* 0x000fe20000010017 */
[-C--:B------:R-:W-:Y:S01]  /*0c90*/  FFMA.FTZ R30, R33, -R12.reuse, 0.10546888411045074463 ;  /* 0x3dd80012211e7423 */ /* 0x080fe2000001080c */
[----:B------:R-:W-:Y:S01]  /*0ca0*/  FFMA.FTZ R32, R15, -R12, 0.10546888411045074463 ;  /* 0x3dd800120f207423 */ /* 0x000fe2000001080c */
[----:B------:R-:W-:Y:S02]  /*0cb0*/  FFMA.FTZ R26, R21, R26, 0.33333510160446166992 ;  /* 0x3eaaaae6151a7423 */ /* 0x000fe4000001001a */
[----:B------:R-:W-:Y:S01]  /*0cc0*/  FFMA.FTZ R30, R33, R30, -0.13229703903198242188 ;  /* 0xbe0778e0211e7423 */ /* 0x000fe2000001001e */
[----:B------:R-:W-:Y:S01]  /*0cd0*/  FFMA.FTZ R32, R15, R32, -0.13229703903198242188 ;  /* 0xbe0778e00f207423 */ /* 0x000fe20000010020 */
[----:B------:R-:W-:-:S02]  /*0ce0*/  FFMA.FTZ R26, R21, R26, -0.5 ;  /* 0xbf000000151a7423 */ /* 0x000fc4000001001a */
[----:B------:R-:W-:Y:S01]  /*0cf0*/  FFMA.FTZ R30, R33, R30, 0.14491446316242218018 ;  /* 0x3e146475211e7423 */ /* 0x000fe2000001001e */
[----:B------:R-:W-:Y:S01]  /*0d00*/  FFMA.FTZ R32, R15, R32, 0.14491446316242218018 ;  /* 0x3e1464750f207423 */ /* 0x000fe20000010020 */
[----:B------:R-:W-:Y:S01]  /*0d10*/  FMUL R26, R21, R26 ;  /* 0x0000001a151a7220 */ /* 0x000fe20000400000 */
[----:B0-----:R-:W-:Y:S01]  /*0d20*/  @!P0 FMUL R24, R24, R24 ;  /* 0x0000001818188220 */ /* 0x001fe20000400000 */
[----:B------:R-:W-:Y:S01]  /*0d30*/  FFMA.FTZ R30, R33, R30, -0.16641564667224884033 ;  /* 0xbe2a68dd211e7423 */ /* 0x000fe2000001001e */
[----:B------:R-:W-:Y:S01]  /*0d40*/  FFMA.FTZ R32, R15, R32, -0.16641564667224884033 ;  /* 0xbe2a68dd0f207423 */ /* 0x000fe20000010020 */
[----:B------:R-:W-:Y:S01]  /*0d50*/  FFMA.FTZ R26, R21, R26, R21 ;  /* 0x0000001a151a7223 */ /* 0x000fe20000010015 */
[----:B------:R-:W-:Y:S01]  /*0d60*/  FADD.FTZ.RZ R21, R24, 1 ;  /* 0x3f80000018157421 */ /* 0x000fe2000001c000 */
[----:B------:R-:W-:Y:S01]  /*0d70*/  FFMA.FTZ R30, R33, R30, 0.19988867640495300293 ;  /* 0x3e4caf9e211e7423 */ /* 0x000fe2000001001e */
[----:B------:R-:W-:-:S03]  /*0d80*/  FFMA.FTZ R32, R15, R32, 0.19988867640495300293 ;  /* 0x3e4caf9e0f207423 */ /* 0x000fc60000010020 */
[----:B------:R-:W-:Y:S01]  /*0d90*/  IADD3 R21, R21, -0x3f400000, RZ ;  /* 0xc0c0000015157810 */ /* 0x000fe20007ffe0ff */
[----:B------:R-:W-:Y:S01]  /*0da0*/  FFMA.FTZ R30, R33, R30, -0.25000196695327758789 ;  /* 0xbe800042211e7423 */ /* 0x000fe2000001001e */
[----:B------:R-:W-:Y:S02]  /*0db0*/  FFMA.FTZ R32, R15, R32, -0.25000196695327758789 ;  /* 0xbe8000420f207423 */ /* 0x000fe40000010020 */
[----:B------:R-:W-:Y:S01]  /*0dc0*/  LOP3.LUT R21, R21, 0xff800000, RZ, 0xc0, !PT ;  /* 0xff80000015157812 */ /* 0x000fe200078ec0ff */
[----:B------:R-:W-:Y:S01]  /*0dd0*/  FFMA.FTZ R30, R33, R30, 0.33333510160446166992 ;  /* 0x3eaaaae6211e7423 */ /* 0x000fe2000001001e */
[----:B------:R-:W-:Y:S02]  /*0de0*/  FFMA.FTZ R32, R15, R32, 0.33333510160446166992 ;  /* 0x3eaaaae60f207423 */ /* 0x000fe40000010020 */
[----:B------:R-:W-:Y:S01]  /*0df0*/  IADD3 R35, -R21, 0x40800000, RZ ;  /* 0x4080000015237810 */ /* 0x000fe20007ffe1ff */
[----:B------:R-:W-:Y:S01]  /*0e00*/  FFMA.FTZ R30, R33, R30, -0.5 ;  /* 0xbf000000211e7423 */ /* 0x000fe2000001001e */
[----:B------:R-:W-:Y:S01]  /*0e10*/  FFMA.FTZ R32, R15, R32, -0.5 ;  /* 0xbf0000000f207423 */ /* 0x000fe20000010020 */
[----:B------:R-:W-:-:S02]  /*0e20*/  IADD3 R34, R24, -R21, RZ ;  /* 0x8000001518227210 */ /* 0x000fc40007ffe0ff */
[----:B------:R-:W-:Y:S01]  /*0e30*/  FMUL R30, R33, R30 ;  /* 0x0000001e211e7220 */ /* 0x000fe20000400000 */
[----:B------:R-:W-:Y:S01]  /*0e40*/  FFMA.FTZ R35, R35, R0, -1 ;  /* 0xbf80000023237423 */ /* 0x000fe20000010000 */
[----:B------:R-:W-:Y:S02]  /*0e50*/  FMUL R32, R15, R32 ;  /* 0x000000200f207220 */ /* 0x000fe40000400000 */
[----:B------:R-:W-:Y:S01]  /*0e60*/  FFMA.FTZ R33, R33, R30, R33 ;  /* 0x0000001e21217223 */ /* 0x000fe20000010021 */
[----:B------:R-:W-:Y:S01]  /*0e70*/  FADD R35, R34, R35 ;  /* 0x0000002322237221 */ /* 0x000fe20000000000 */
[----:B------:R-:W-:Y:S01]  /*0e80*/  FFMA.FTZ R30, R15, R32, R15 ;  /* 0x000000200f1e7223 */ /* 0x000fe2000001000f */
[----:B------:R-:W-:Y:S02]  /*0e90*/  FMUL R32, R18, 1.4426950216293334961 ;  /* 0x3fb8aa3b12207820 */ /* 0x000fe40000400000 */
[----:B------:R-:W-:-:S03]  /*0ea0*/  FFMA.FTZ R34, R35, -R12, 0.10546888411045074463 ;  /* 0x3dd8001223227423 */ /* 0x000fc6000001080c */
[----:B------:R-:W-:Y:S01]  /*0eb0*/  FSETP.GEU.AND P0, PT, R32, -126, PT ;  /* 0xc2fc00002000780b */ /* 0x000fe20003f0e000 */
[----:B------:R-:W-:-:S04]  /*0ec0*/  FFMA.FTZ R34, R35, R34, -0.13229703903198242188 ;  /* 0xbe0778e023227423 */ /* 0x000fc80000010022 */
[----:B------:R-:W-:-:S04]  /*0ed0*/  FFMA.FTZ R34, R35, R34, 0.14491446316242218018 ;  /* 0x3e14647523227423 */ /* 0x000fc80000010022 */
[----:B------:R-:W-:-:S04]  /*0ee0*/  FFMA.FTZ R34, R35, R34, -0.16641564667224884033 ;  /* 0xbe2a68dd23227423 */ /* 0x000fc80000010022 */
[----:B------:R-:W-:Y:S01]  /*0ef0*/  @!P0 FMUL R32, R32, 0.5 ;  /* 0x3f00000020208820 */ /* 0x000fe20000400000 */
[----:B------:R-:W-:-:S03]  /*0f00*/  FFMA.FTZ R34, R35, R34, 0.19988867640495300293 ;  /* 0x3e4caf9e23227423 */ /* 0x000fc60000010022 */
[----:B------:R-:W0:Y:S01]  /*0f10*/  MUFU.EX2 R15, R32 ;  /* 0x00000020000f7308 */ /* 0x000e220000000800 */
[----:B------:R-:W-:-:S04]  /*0f20*/  FFMA.FTZ R34, R35, R34, -0.25000196695327758789 ;  /* 0xbe80004223227423 */ /* 0x000fc80000010022 */
[----:B------:R-:W-:-:S04]  /*0f30*/  FFMA.FTZ R34, R35, R34, 0.33333510160446166992 ;  /* 0x3eaaaae623227423 */ /* 0x000fc80000010022 */
[----:B------:R-:W-:Y:S01]  /*0f40*/  FFMA.FTZ R36, R35, R34, -0.5 ;  /* 0xbf00000023247423 */ /* 0x000fe20000010022 */
[----:B------:R-:W-:-:S03]  /*0f50*/  I2FP.F32.S32 R34, R27 ;  /* 0x0000001b00227245 */ /* 0x000fc60000201400 */
[----:B------:R-:W-:Y:S01]  /*0f60*/  FMUL R36, R35, R36 ;  /* 0x0000002423247220 */ /* 0x000fe20000400000 */
[----:B0-----:R-:W-:-:S03]  /*0f70*/  @!P0 FMUL R15, R15, R15 ;  /* 0x0000000f0f0f8220 */ /* 0x001fc60000400000 */
[----:B------:R-:W-:Y:S01]  /*0f80*/  FFMA.FTZ R27, R35, R36, R35 ;  /* 0x00000024231b7223 */ /* 0x000fe20000010023 */
[----:B------:R-:W-:Y:S01]  /*0f90*/  FMUL R35, R34, 1.1920928955078125e-07 ;  /* 0x3400000022237820 */ /* 0x000fe20000400000 */
[----:B------:R-:W-:Y:S01]  /*0fa0*/  FADD.FTZ.RZ R34, R15, 1 ;  /* 0x3f8000000f227421 */ /* 0x000fe2000001c000 */
[----:B------:R-:W-:-:S04]  /*0fb0*/  I2FP.F32.S32 R22, R22 ;  /* 0x0000001600167245 */ /* 0x000fc80000201400 */
[----:B------:R-:W-:Y:S01]  /*0fc0*/  IADD3 R32, R34, -0x3f400000, RZ ;  /* 0xc0c0000022207810 */ /* 0x000fe20007ffe0ff */
[----:B------:R-:W-:-:S03]  /*0fd0*/  FMUL R22, R22, 1.1920928955078125e-07 ;  /* 0x3400000016167820 */ /* 0x000fc60000400000 */
[----:B------:R-:W-:Y:S01]  /*0fe0*/  LOP3.LUT R32, R32, 0xff800000, RZ, 0xc0, !PT ;  /* 0xff80000020207812 */ /* 0x000fe200078ec0ff */
[----:B------:R-:W-:-:S03]  /*0ff0*/  FFMA.FTZ R22, R22, 0.69314718246459960938, R33 ;  /* 0x3f31721816167823 */ /* 0x000fc60000010021 */
[----:B------:R-:W-:Y:S01]  /*1000*/  IADD3 R33, -R32, 0x40800000, RZ ;  /* 0x4080000020217810 */ /* 0x000fe20007ffe1ff */
[----:B------:R-:W-:Y:S01]  /*1010*/  FFMA.FTZ R26, R35, 0.69314718246459960938, R26 ;  /* 0x3f317218231a7823 */ /* 0x000fe2000001001a */
[----:B------:R-:W-:-:S03]  /*1020*/  IADD3 R35, R15, -R32, RZ ;  /* 0x800000200f237210 */ /* 0x000fc60007ffe0ff */
[----:B------:R-:W-:Y:S01]  /*1030*/  FFMA.FTZ R34, R33, R0, -1 ;  /* 0xbf80000021227423 */ /* 0x000fe20000010000 */
[----:B------:R-:W-:-:S03]  /*1040*/  FMUL R37, R19, 1.4426950216293334961 ;  /* 0x3fb8aa3b13257820 */ /* 0x000fc60000400000 */
[----:B------:R-:W-:Y:S02]  /*1050*/  FADD R35, R35, R34 ;  /* 0x0000002223237221 */ /* 0x000fe40000000000 */
[----:B------:R-:W-:Y:S02]  /*1060*/  FSETP.GEU.AND P0, PT, R37, -126, PT ;  /* 0xc2fc00002500780b */ /* 0x000fe40003f0e000 */
[----:B------:R-:W-:-:S04]  /*1070*/  FFMA.FTZ R34, R35, -R12, 0.10546888411045074463 ;  /* 0x3dd8001223227423 */ /* 0x000fc8000001080c */
[----:B------:R-:W-:-:S04]  /*1080*/  FFMA.FTZ R34, R35, R34, -0.13229703903198242188 ;  /* 0xbe0778e023227423 */ /* 0x000fc80000010022 */
[----:B------:R-:W-:-:S04]  /*1090*/  FFMA.FTZ R34, R35, R34, 0.14491446316242218018 ;  /* 0x3e14647523227423 */ /* 0x000fc80000010022 */
[----:B------:R-:W-:Y:S01]  /*10a0*/  FFMA.FTZ R34, R35, R34, -0.16641564667224884033 ;  /* 0xbe2a68dd23227423 */ /* 0x000fe20000010022 */
[----:B------:R-:W-:-:S03]  /*10b0*/  @!P0 FMUL R37, R37, 0.5 ;  /* 0x3f00000025258820 */ /* 0x000fc60000400000 */
[C---:B------:R-:W-:Y:S01]  /*10c0*/  FFMA.FTZ R34, R35.reuse, R34, 0.19988867640495300293 ;  /* 0x3e4caf9e23227423 */ /* 0x040fe20000010022 */
[----:B------:R-:W0:Y:S03]  /*10d0*/  MUFU.EX2 R33, R37 ;  /* 0x0000002500217308 */ /* 0x000e260000000800 */
[----:B------:R-:W-:-:S04]  /*10e0*/  FFMA.FTZ R34, R35, R34, -0.25000196695327758789 ;  /* 0xbe80004223227423 */ /* 0x000fc80000010022 */
[----:B------:R-:W-:-:S04]  /*10f0*/  FFMA.FTZ R34, R35, R34, 0.33333510160446166992 ;  /* 0x3eaaaae623227423 */ /* 0x000fc80000010022 */
[----:B------:R-:W-:-:S04]  /*1100*/  FFMA.FTZ R34, R35, R34, -0.5 ;  /* 0xbf00000023227423 */ /* 0x000fc80000010022 */
[----:B------:R-:W-:Y:S01]  /*1110*/  FMUL R34, R35, R34 ;  /* 0x0000002223227220 */ /* 0x000fe20000400000 */
[----:B0-----:R-:W-:-:S03]  /*1120*/  @!P0 FMUL R33, R33, R33 ;  /* 0x0000002121218220 */ /* 0x001fc60000400000 */
[----:B------:R-:W-:Y:S01]  /*1130*/  FFMA.FTZ R34, R35, R34, R35 ;  /* 0x0000002223227223 */ /* 0x000fe20000010023 */
[----:B------:R-:W-:-:S05]  /*1140*/  FADD.FTZ.RZ R35, R33, 1 ;  /* 0x3f80000021237421 */ /* 0x000fca000001c000 */
[----:B------:R-:W-:-:S04]  /*1150*/  IADD3 R35, R35, -0x3f400000, RZ ;  /* 0xc0c0000023237810 */ /* 0x000fc80007ffe0ff */
[----:B------:R-:W-:-:S04]  /*1160*/  LOP3.LUT R36, R35, 0xff800000, RZ, 0xc0, !PT ;  /* 0xff80000023247812 */ /* 0x000fc800078ec0ff */
[----:B------:R-:W-:-:S05]  /*1170*/  IADD3 R35, -R36, 0x40800000, RZ ;  /* 0x4080000024237810 */ /* 0x000fca0007ffe1ff */
[----:B------:R-:W-:Y:S01]  /*1180*/  FFMA.FTZ R0, R35, R0, -1 ;  /* 0xbf80000023007423 */ /* 0x000fe20000010000 */
[----:B------:R-:W-:-:S05]  /*1190*/  IADD3 R35, R33, -R36, RZ ;  /* 0x8000002421237210 */ /* 0x000fca0007ffe0ff */
[----:B------:R-:W-:-:S04]  /*11a0*/  FADD R35, R35, R0 ;  /* 0x0000000023237221 */ /* 0x000fc80000000000 */
[----:B------:R-:W-:-:S04]  /*11b0*/  FFMA.FTZ R12, R35, -R12, 0.10546888411045074463 ;  /* 0x3dd80012230c7423 */ /* 0x000fc8000001080c */
[----:B------:R-:W-:-:S04]  /*11c0*/  FFMA.FTZ R12, R35, R12, -0.13229703903198242188 ;  /* 0xbe0778e0230c7423 */ /* 0x000fc8000001000c */
[----:B------:R-:W-:-:S04]  /*11d0*/  FFMA.FTZ R12, R35, R12, 0.14491446316242218018 ;  /* 0x3e146475230c7423 */ /* 0x000fc8000001000c */
[----:B------:R-:W-:-:S04]  /*11e0*/  FFMA.FTZ R12, R35, R12, -0.16641564667224884033 ;  /* 0xbe2a68dd230c7423 */ /* 0x000fc8000001000c */
[----:B------:R-:W-:Y:S01]  /*11f0*/  FFMA.FTZ R12, R35, R12, 0.19988867640495300293 ;  /* 0x3e4caf9e230c7423 */ /* 0x000fe2000001000c */
[----:B------:R-:W-:-:S03]  /*1200*/  ISETP.GE.U32.AND P0, PT, R8, 0x7f800000, PT ;  /* 0x7f8000000800780c */ /* 0x000fc60003f06070 */
[----:B------:R-:W-:-:S04]  /*1210*/  FFMA.FTZ R12, R35, R12, -0.25000196695327758789 ;  /* 0xbe800042230c7423 */ /* 0x000fc8000001000c */
[C---:B------:R-:W-:Y:S01]  /*1220*/  FFMA.FTZ R12, R35.reuse, R12, 0.33333510160446166992 ;  /* 0x3eaaaae6230c7423 */ /* 0x040fe2000001000c */
[----:B------:R-:W-:Y:S02]  /*1230*/  I2FP.F32.S32 R31, R31 ;  /* 0x0000001f001f7245 */ /* 0x000fe40000201400 */
[----:B------:R-:W-:Y:S01]  /*1240*/  I2FP.F32.S32 R9, R9 ;  /* 0x0000000900097245 */ /* 0x000fe20000201400 */
[----:B------:R-:W-:Y:S01]  /*1250*/  FFMA.FTZ R12, R35, R12, -0.5 ;  /* 0xbf000000230c7423 */ /* 0x000fe2000001000c */
[----:B------:R-:W-:Y:S01]  /*1260*/  BSSY B0, `(.L_x_0) ;  /* 0x000000e000007945 */ /* 0x000fe20003800000 */
[----:B------:R-:W-:Y:S02]  /*1270*/  FMUL R31, R31, 1.1920928955078125e-07 ;  /* 0x340000001f1f7820 */ /* 0x000fe40000400000 */
[----:B------:R-:W-:Y:S01]  /*1280*/  FMUL R0, R35, R12 ;  /* 0x0000000c23007220 */ /* 0x000fe20000400000 */
[----:B------:R-:W-:Y:S01]  /*1290*/  FMUL R12, R9, 1.1920928955078125e-07 ;  /* 0x34000000090c7820 */ /* 0x000fe20000400000 */
[----:B------:R-:W-:Y:S01]  /*12a0*/  ISETP.GE.U32.AND P1, PT, R10, 0x7f800000, PT ;  /* 0x7f8000000a00780c */ /* 0x000fe20003f26070 */
[----:B------:R-:W-:Y:S01]  /*12b0*/  FFMA.FTZ R9, R31, 0.69314718246459960938, R30 ;  /* 0x3f3172181f097823 */ /* 0x000fe2000001001e */
[----:B------:R-:W-:Y:S01]  /*12c0*/  FFMA.FTZ R0, R35, R0, R35 ;  /* 0x0000000023007223 */ /* 0x000fe20000010023 */
[----:B------:R-:W-:Y:S01]  /*12d0*/  FFMA.FTZ R25, R12, 0.69314718246459960938, R25 ;  /* 0x3f3172180c197823 */ /* 0x000fe20000010019 */
[----:B------:R-:W-:Y:S09]  /*12e0*/  @!P0 BRA `(.L_x_1) ;  /* 0x0000000000148947 */ /* 0x000ff20003800000 */
[----:B------:R-:W-:-:S13]  /*12f0*/  ISETP.GE.AND P0, PT, R8, -0x407fffff, PT ;  /* 0xbf8000010800780c */ /* 0x000fda0003f06270 */
[----:B------:R-:W-:-:S05]  /*1300*/  @P0 MOV R31, 0x7f800000 ;  /* 0x7f800000001f0802 */ /* 0x000fca0000000f00 */
[C---:B------:R-:W-:Y:S01]  /*1310*/  @P0 FFMA.FTZ R25, R8.reuse, R31, +INF ;  /* 0x7f80000008190423 */ /* 0x040fe2000001001f */
[----:B------:R-:W-:-:S04]  /*1320*/  FSETP.NEU.AND P0, PT, R8, RZ, PT ;  /* 0x000000ff0800720b */ /* 0x000fc80003f0d000 */
[----:B------:R-:W-:-:S09]  /*1330*/  FSEL R25, R25, -RZ, P0 ;  /* 0x800000ff19197208 */ /* 0x000fd20000000000 */
.L_x_1:
[----:B------:R-:W-:Y:S05]  /*1340*/  BSYNC B0 ;  /* 0x0000000000007941 */ /* 0x000fea0003800000 */
.L_x_0:
[----:B------:R-:W-:Y:S04]  /*1350*/  BSSY B0, `(.L_x_2) ;  /* 0x0000007000007945 */ /* 0x000fe80003800000 */
[----:B------:R-:W-:Y:S05]  /*1360*/  @!P1 BRA `(.L_x_3) ;  /* 0x0000000000149947 */ /* 0x000fea0003800000 */
[----:B------:R-:W-:-:S13]  /*1370*/  ISETP.GE.AND P0, PT, R10, -0x407fffff, PT ;  /* 0xbf8000010a00780c */ /* 0x000fda0003f06270 */
[----:B------:R-:W-:-:S05]  /*1380*/  @P0 MOV R31, 0x7f800000 ;  /* 0x7f800000001f0802 */ /* 0x000fca0000000f00 */
[C---:B------:R-:W-:Y:S01]  /*1390*/  @P0 FFMA.FTZ R26, R10.reuse, R31, +INF ;  /* 0x7f8000000a1a0423 */ /* 0x040fe2000001001f */
[----:B------:R-:W-:-:S04]  /*13a0*/  FSETP.NEU.AND P0, PT, R10, RZ, PT ;  /* 0x000000ff0a00720b */ /* 0x000fc80003f0d000 */
[----:B------:R-:W-:-:S09]  /*13b0*/  FSEL R26, R26, -RZ, P0 ;  /* 0x800000ff1a1a7208 */ /* 0x000fd20000000000 */
.L_x_3:
[----:B------:R-:W-:Y:S05]  /*13c0*/  BSYNC B0 ;  /* 0x0000000000007941 */ /* 0x000fea0003800000 */
.L_x_2:
[----:B------:R-:W-:Y:S01]  /*13d0*/  ISETP.GE.U32.AND P6, PT, R11, 0x7f800000, PT ;  /* 0x7f8000000b00780c */ /* 0x000fe20003fc6070 */
[----:B------:R-:W-:Y:S01]  /*13e0*/  BSSY B0, `(.L_x_4) ;  /* 0x0000019000007945 */ /* 0x000fe20003800000 */
[----:B------:R-:W-:Y:S02]  /*13f0*/  I2FP.F32.S32 R21, R21 ;  /* 0x0000001500157245 */ /* 0x000fe40000201400 */
[----:B------:R-:W-:Y:S02]  /*1400*/  I2FP.F32.S32 R32, R32 ;  /* 0x0000002000207245 */ /* 0x000fe40000201400 */
[----:B------:R-:W-:Y:S01]  /*1410*/  I2FP.F32.S32 R36, R36 ;  /* 0x0000002400247245 */ /* 0x000fe20000201400 */
[----:B------:R-:W-:Y:S01]  /*1420*/  FMUL R10, R21, 1.1920928955078125e-07 ;  /* 0x34000000150a7820 */ /* 0x000fe20000400000 */
[----:B------:R-:W-:Y:S01]  /*1430*/  I2FP.F32.S32 R20, R20 ;  /* 0x0000001400147245 */ /* 0x000fe20000201400 */
[----:B------:R-:W-:Y:S01]  /*1440*/  FMUL R21, R32, 1.1920928955078125e-07 ;  /* 0x3400000020157820 */ /* 0x000fe20000400000 */
[----:B------:R-:W-:Y:S01]  /*1450*/  FSETP.GT.AND P0, PT, R4, 20, PT ;  /* 0x41a000000400780b */ /* 0x000fe20003f04000 */
[----:B------:R-:W-:Y:S01]  /*1460*/  FMUL R31, R36, 1.1920928955078125e-07 ;  /* 0x34000000241f7820 */ /* 0x000fe20000400000 */
[----:B------:R-:W-:Y:S01]  /*1470*/  ISETP.GE.U32.AND P1, PT, R13, 0x7f800000, PT ;  /* 0x7f8000000d00780c */ /* 0x000fe20003f26070 */
[----:B------:R-:W-:Y:S01]  /*1480*/  FMUL R20, R20, 1.1920928955078125e-07 ;  /* 0x3400000014147820 */ /* 0x000fe20000400000 */
[----:B------:R-:W-:Y:S01]  /*1490*/  ISETP.GE.U32.AND P2, PT, R14, 0x7f800000, PT ;  /* 0x7f8000000e00780c */ /* 0x000fe20003f46070 */
[----:B------:R-:W-:Y:S01]  /*14a0*/  FFMA.FTZ R10, R10, 0.69314718246459960938, R27 ;  /* 0x3f3172180a0a7823 */ /* 0x000fe2000001001b */
[----:B------:R-:W-:Y:S01]  /*14b0*/  ISETP.GE.U32.AND P3, PT, R24, 0x7f800000, PT ;  /* 0x7f8000001800780c */ /* 0x000fe20003f66070 */
[----:B------:R-:W-:Y:S01]  /*14c0*/  FFMA.FTZ R21, R21, 0.69314718246459960938, R34 ;  /* 0x3f31721815157823 */ /* 0x000fe20000010022 */
[----:B------:R-:W-:Y:S01]  /*14d0*/  ISETP.GE.U32.AND P4, PT, R15, 0x7f800000, PT ;  /* 0x7f8000000f00780c */ /* 0x000fe20003f86070 */
[----:B------:R-:W-:Y:S01]  /*14e0*/  FFMA.FTZ R8, R31, 0.69314718246459960938, R0 ;  /* 0x3f3172181f087823 */ /* 0x000fe20000010000 */
[----:B------:R-:W-:Y:S01]  /*14f0*/  ISETP.GE.U32.AND P5, PT, R33, 0x7f800000, PT ;  /* 0x7f8000002100780c */ /* 0x000fe20003fa6070 */
[----:B------:R-:W-:Y:S01]  /*1500*/  FFMA.FTZ R23, R20, 0.69314718246459960938, R23 ;  /* 0x3f31721814177823 */ /* 0x000fe20000010017 */
[----:B------:R-:W-:Y:S11]  /*1510*/  @!P6 BRA `(.L_x_5) ;  /* 0x000000000014e947 */ /* 0x000ff60003800000 */
[----:B------:R-:W-:-:S13]  /*1520*/  ISETP.GE.AND P6, PT, R11, -0x407fffff, PT ;  /* 0xbf8000010b00780c */ /* 0x000fda0003fc6270 */
[----:B------:R-:W-:-:S05]  /*1530*/  @P6 MOV R0, 0x7f800000 ;  /* 0x7f80000000006802 */ /* 0x000fca0000000f00 */
[C---:B------:R-:W-:Y:S01]  /*1540*/  @P6 FFMA.FTZ R23, R11.reuse, R0, +INF ;  /* 0x7f8000000b176423 */ /* 0x040fe20000010000 */
[----:B------:R-:W-:-:S04]  /*1550*/  FSETP.NEU.AND P6, PT, R11, RZ, PT ;  /* 0x000000ff0b00720b */ /* 0x000fc80003fcd000 */
[----:B------:R-:W-:-:S09]  /*1560*/  FSEL R23, R23, -RZ, P6 ;  /* 0x800000ff17177208 */ /* 0x000fd20003000000 */
.L_x_5:
[----:B------:R-:W-:Y:S05]  /*1570*/  BSYNC B0 ;  /* 0x0000000000007941 */ /* 0x000fea0003800000 */
.L_x_4:
[----:B------:R-:W-:Y:S04]  /*1580*/  BSSY B0, `(.L_x_6) ;  /* 0x0000007000007945 */ /* 0x000fe80003800000 */
[----:B------:R-:W-:Y:S05]  /*1590*/  @!P1 BRA `(.L_x_7) ;  /* 0x0000000000149947 */ /* 0x000fea0003800000 */
[C---:B------:R-:W-:Y:S02]  /*15a0*/  ISETP.GE.AND P1, PT, R13.reuse, -0x407fffff, PT ;  /* 0xbf8000010d00780c */ /* 0x040fe40003f26270 */
[----:B------:R-:W-:-:S11]  /*15b0*/  FSETP.NEU.AND P6, PT, R13, RZ, PT ;  /* 0x000000ff0d00720b */ /* 0x000fd60003fcd000 */
[----:B------:R-:W-:-:S05]  /*15c0*/  @P1 MOV R0, 0x7f800000 ;  /* 0x7f80000000001802 */ /* 0x000fca0000000f00 */
[----:B------:R-:W-:-:S05]  /*15d0*/  @P1 FFMA.FTZ R22, R13, R0, +INF ;  /* 0x7f8000000d161423 */ /* 0x000fca0000010000 */
[----:B------:R-:W-:-:S07]  /*15e0*/  FSEL R22, R22, -RZ, P6 ;  /* 0x800000ff16167208 */ /* 0x000fce0003000000 */
.L_x_7:
[----:B------:R-:W-:Y:S05]  /*15f0*/  BSYNC B0 ;  /* 0x0000000000007941 */ /* 0x000fea0003800000 */
.L_x_6:
[----:B------:R-:W-:Y:S04]  /*1600*/  BSSY B0, `(.L_x_8) ;  /* 0x0000007000007945 */ /* 0x000fe80003800000 */
[----:B------:R-:W-:Y:S05]  /*1610*/  @!P2 BRA `(.L_x_9) ;  /* 0x000000000014a947 */ /* 0x000fea0003800000 */
[C---:B------:R-:W-:Y:S02]  /*1620*/  ISETP.GE.AND P1, PT, R14.reuse, -0x407fffff, PT ;  /* 0xbf8000010e00780c */ /* 0x040fe40003f26270 */
[----:B------:R-:W-:-:S11]  /*1630*/  FSETP.NEU.AND P2, PT, R14, RZ, PT ;  /* 0x000000ff0e00720b */ /* 0x000fd60003f4d000 */
[----:B------:R-:W-:-:S05]  /*1640*/  @P1 MOV R11, 0x7f800000 ;  /* 0x7f800000000b1802 */ /* 0x000fca0000000f00 */
[----:B------:R-:W-:-:S05]  /*1650*/  @P1 FFMA.FTZ R9, R14, R11, +INF ;  /* 0x7f8000000e091423 */ /* 0x000fca000001000b */
[----:B------:R-:W-:-:S07]  /*1660*/  FSEL R9, R9, -RZ, P2 ;  /* 0x800000ff09097208 */ /* 0x000fce0001000000 */
.L_x_9:
[----:B------:R-:W-:Y:S05]  /*1670*/  BSYNC B0 ;  /* 0x0000000000007941 */ /* 0x000fea0003800000 */
.L_x_8:
[----:B------:R-:W-:Y:S04]  /*1680*/  BSSY B0, `(.L_x_10) ;  /* 0x0000007000007945 */ /* 0x000fe80003800000 */
[----:B------:R-:W-:Y:S05]  /*1690*/  @!P3 BRA `(.L_x_11) ;  /* 0x000000000014b947 */ /* 0x000fea0003800000 */
[C---:B------:R-:W-:Y:S02]  /*16a0*/  ISETP.GE.AND P1, PT, R24.reuse, -0x407fffff, PT ;  /* 0xbf8000011800780c */ /* 0x040fe40003f26270 */
[----:B------:R-:W-:-:S11]  /*16b0*/  FSETP.NEU.AND P2, PT, R24, RZ, PT ;  /* 0x000000ff1800720b */ /* 0x000fd60003f4d000 */
[----:B------:R-:W-:-:S05]  /*16c0*/  @P1 MOV R11, 0x7f800000 ;  /* 0x7f800000000b1802 */ /* 0x000fca0000000f00 */
[----:B------:R-:W-:-:S05]  /*16d0*/  @P1 FFMA.FTZ R10, R24, R11, +INF ;  /* 0x7f800000180a1423 */ /* 0x000fca000001000b */
[----:B------:R-:W-:-:S07]  /*16e0*/  FSEL R10, R10, -RZ, P2 ;  /* 0x800000ff0a0a7208 */ /* 0x000fce0001000000 */
.L_x_11:
[----:B------:R-:W-:Y:S05]  /*16f0*/  BSYNC B0 ;  /* 0x0000000000007941 */ /* 0x000fea0003800000 */
.L_x_10:
[----:B------:R-:W-:Y:S04]  /*1700*/  BSSY B0, `(.L_x_12) ;  /* 0x0000007000007945 */ /* 0x000fe80003800000 */
[----:B------:R-:W-:Y:S05]  /*1710*/  @!P4 BRA `(.L_x_13) ;  /* 0x000000000014c947 */ /* 0x000fea0003800000 */
[C---:B------:R-:W-:Y:S02]  /*1720*/  ISETP.GE.AND P1, PT, R15.reuse, -0x407fffff, PT ;  /* 0xbf8000010f00780c */ /* 0x040fe40003f26270 */
[----:B------:R-:W-:-:S11]  /*1730*/  FSETP.NEU.AND P2, PT, R15, RZ, PT ;  /* 0x000000ff0f00720b */ /* 0x000fd60003f4d000 */
[----:B------:R-:W-:-:S05]  /*1740*/  @P1 MOV R0, 0x7f800000 ;  /* 0x7f80000000001802 */ /* 0x000fca0000000f00 */
[----:B------:R-:W-:-:S05]  /*1750*/  @P1 FFMA.FTZ R21, R15, R0, +INF ;  /* 0x7f8000000f151423 */ /* 0x000fca0000010000 */
[----:B------:R-:W-:-:S07]  /*1760*/  FSEL R21, R21, -RZ, P2 ;  /* 0x800000ff15157208 */ /* 0x000fce0001000000 */
.L_x_13:
[----:B------:R-:W-:Y:S05]  /*1770*/  BSYNC B0 ;  /* 0x0000000000007941 */ /* 0x000fea0003800000 */
.L_x_12:
[----:B------:R-:W-:Y:S04]  /*1780*/  BSSY B0, `(.L_x_14) ;  /* 0x0000007000007945 */ /* 0x000fe80003800000 */
[----:B------:R-:W-:Y:S05]  /*1790*/  @!P5 BRA `(.L_x_15) ;  /* 0x000000000014d947 */ /* 0x000fea0003800000 */
[C---:B------:R-:W-:Y:S02]  /*17a0*/  ISETP.GE.AND P1, PT, R33.reuse, -0x407fffff, PT ;  /* 0xbf8000012100780c */ /* 0x040fe40003f26270 */
[----:B------:R-:W-:-:S11]  /*17b0*/  FSETP.NEU.AND P2, PT, R33, RZ, PT ;  /* 0x000000ff2100720b */ /* 0x000fd60003f4d000 */
[----:B------:R-:W-:-:S05]  /*17c0*/  @P1 MOV R0, 0x7f800000 ;  /* 0x7f80000000001802 */ /* 0x000fca0000000f00 */
[----:B------:R-:W-:-:S05]  /*17d0*/  @P1 FFMA.FTZ R8, R33, R0, +INF ;  /* 0x7f80000021081423 */ /* 0x000fca0000010000 */
[----:B------:R-:W-:-:S07]  /*17e0*/  FSEL R8, R8, -RZ, P2 ;  /* 0x800000ff08087208 */ /* 0x000fce0001000000 */
.L_x_15:
[----:B------:R-:W-:Y:S05]  /*17f0*/  BSYNC B0 ;  /* 0x0000000000007941 */ /* 0x000fea0003800000 */
.L_x_14:
[----:B------:R-:W-:Y:S01]  /*1800*/  FSEL R25, R4, R25, P0 ;  /* 0x0000001904197208 */ /* 0x000fe20000000000 */
[----:B------:R-:W-:Y:S01]  /*1810*/  BSSY B0, `(.L_x_16) ;  /* 0x0000018000007945 */ /* 0x000fe20003800000 */
[----:B------:R-:W-:Y:S02]  /*1820*/  FSETP.GT.AND P0, PT, R5, 20, PT ;  /* 0x41a000000500780b */ /* 0x000fe40003f04000 */
[----:B------:R-:W-:Y:S01]  /*1830*/  FSETP.GT.AND P2, PT, R6, 20, PT ;  /* 0x41a000000600780b */ /* 0x000fe20003f44000 */
[----:B------:R-:W-:Y:S01]  /*1840*/  FADD.FTZ R13, |R25|, -RZ ;  /* 0x800000ff190d7221 */ /* 0x000fe20000010200 */
[----:B------:R-:W-:-:S04]  /*1850*/  FSEL R26, R5, R26, P0 ;  /* 0x0000001a051a7208 */ /* 0x000fc80000000000 */
[----:B------:R-:W-:-:S13]  /*1860*/  FSETP.GE.AND P1, PT, R13, 0.60000002384185791016, PT ;  /* 0x3f19999a0d00780b */ /* 0x000fda0003f26000 */
[----:B------:R-:W-:Y:S05]  /*1870*/  @!P1 BRA `(.L_x_17) ;  /* 0x0000000000289947 */ /* 0x000fea0003800000 */
[C---:B------:R-:W-:Y:S01]  /*1880*/  FMUL R0, R13.reuse, 2.8853900432586669922 ;  /* 0x4038aa3b0d007820 */ /* 0x040fe20000400000 */
[----:B------:R-:W-:Y:S01]  /*1890*/  HFMA2.MMA R11, -RZ, RZ, 1.875, 0 ;  /* 0x3f800000ff0b7435 */ /* 0x000fe200000001ff */
[----:B------:R-:W-:-:S04]  /*18a0*/  FSETP.GE.AND P0, PT, R13, 9.010913848876953125, PT ;  /* 0x41102cb40d00780b */ /* 0x000fc80003f06000 */
[----:B------:R-:W0:Y:S02]  /*18b0*/  MUFU.EX2 R0, R0 ;  /* 0x0000000000007308 */ /* 0x000e240000000800 */
[----:B0-----:R-:W-:-:S06]  /*18c0*/  FADD R12, R0, 1 ;  /* 0x3f800000000c7421 */ /* 0x001fcc0000000000 */
[----:B------:R-:W0:Y:S02]  /*18d0*/  MUFU.RCP R12, R12 ;  /* 0x0000000c000c7308 */ /* 0x000e240000001000 */
[----:B0-----:R-:W-:-:S05]  /*18e0*/  FFMA.FTZ R11, R12, -2, R11 ;  /* 0xc00000000c0b7823 */ /* 0x001fca000001000b */
[----:B------:R-:W-:-:S04]  /*18f0*/  FSEL R11, R11, 1, !P0 ;  /* 0x3f8000000b0b7808 */ /* 0x000fc80004000000 */
[----:B------:R-:W-:Y:S01]  /*1900*/  LOP3.LUT R11, R11, 0x80000000, R25, 0xf8, !PT ;  /* 0x800000000b0b7812 */ /* 0x000fe200078ef819 */
[----:B------:R-:W-:Y:S06]  /*1910*/  BRA `(.L_x_18) ;  /* 0x00000000001c7947 */ /* 0x000fec0003800000 */
.L_x_17:
[----:B------:R-:W-:Y:S01]  /*1920*/  MOV R0, 0x3c80f082 ;  /* 0x3c80f08200007802 */ /* 0x000fe20000000f00 */
[----:B------:R-:W-:-:S04]  /*1930*/  FMUL R11, R25, R25 ;  /* 0x00000019190b7220 */ /* 0x000fc80000400000 */
[----:B------:R-:W-:-:S04]  /*1940*/  FFMA.FTZ R0, R11, R0, -0.052303962409496307373 ;  /* 0xbd563cae0b007423 */ /* 0x000fc80000010000 */
[----:B------:R-:W-:-:S04]  /*1950*/  FFMA.FTZ R0, R11, R0, 0.1331529766321182251 ;  /* 0x3e0859410b007423 */ /* 0x000fc80000010000 */
[----:B------:R-:W-:-:S04]  /*1960*/  FFMA.FTZ R0, R11, R0, -0.33332768082618713379 ;  /* 0xbeaaa9ed0b007423 */ /* 0x000fc80000010000 */
[----:B------:R-:W-:-:S04]  /*1970*/  FFMA.FTZ R0, R11, R0, RZ ;  /* 0x000000000b007223 */ /* 0x000fc800000100ff */
[----:B------:R-:W-:-:S07]  /*1980*/  FFMA.FTZ R11, R25, R0, R25 ;  /* 0x00000000190b7223 */ /* 0x000fce0000010019 */
.L_x_18:
[----:B------:R-:W-:Y:S05]  /*1990*/  BSYNC B0 ;  /* 0x0000000000007941 */ /* 0x000fea0003800000 */
.L_x_16:
[----:B------:R-:W-:Y:S01]  /*19a0*/  FADD.FTZ R14, |R26|, -RZ ;  /* 0x800000ff1a0e7221 */ /* 0x000fe20000010200 */
[----:B------:R-:W-:Y:S01]  /*19b0*/  BSSY B0, `(.L_x_19) ;  /* 0x0000016000007945 */ /* 0x000fe20003800000 */
[----:B------:R-:W-:Y:S02]  /*19c0*/  FSETP.GT.AND P1, PT, R7, 20, PT ;  /* 0x41a000000700780b */ /* 0x000fe40003f24000 */
[----:B------:R-:W-:Y:S02]  /*19d0*/  FSEL R23, R6, R23, P2 ;  /* 0x0000001706177208 */ /* 0x000fe40001000000 */
        /* <DEDUP_REMOVED lines=12> */
.L_x_20:
[----:B------:R-:W-:Y:S01]  /*1aa0*/  MOV R0, 0x3c80f082 ;  /* 0x3c80f08200007802 */ /* 0x000fe20000000f00 */
[----:B------:R-:W-:-:S04]  /*1ab0*/  FMUL R13, R26, R26 ;  /* 0x0000001a1a0d7220 */ /* 0x000fc80000400000 */
[----:B------:R-:W-:-:S04]  /*1ac0*/  FFMA.FTZ R0, R13, R0, -0.052303962409496307373 ;  /* 0xbd563cae0d007423 */ /* 0x000fc80000010000 */
[----:B------:R-:W-:-:S04]  /*1ad0*/  FFMA.FTZ R0, R13, R0, 0.1331529766321182251 ;  /* 0x3e0859410d007423 */ /* 0x000fc80000010000 */
[----:B------:R-:W-:-:S04]  /*1ae0*/  FFMA.FTZ R0, R13, R0, -0.33332768082618713379 ;  /* 0xbeaaa9ed0d007423 */ /* 0x000fc80000010000 */
[----:B------:R-:W-:-:S04]  /*1af0*/  FFMA.FTZ R13, R13, R0, RZ ;  /* 0x000000000d0d7223 */ /* 0x000fc800000100ff */
[----:B------:R-:W-:-:S07]  /*1b00*/  FFMA.FTZ R26, R26, R13, R26 ;  /* 0x0000000d1a1a7223 */ /* 0x000fce000001001a */
.L_x_21:
[----:B------:R-:W-:Y:S05]  /*1b10*/  BSYNC B0 ;  /* 0x0000000000007941 */ /* 0x000fea0003800000 */
.L_x_19:
        /* <DEDUP_REMOVED lines=16> */
.L_x_23:
[----:B------:R-:W-:Y:S01]  /*1c20*/  MOV R0, 0x3c80f082 ;  /* 0x3c80f08200007802 */ /* 0x000fe20000000f00 */
[----:B------:R-:W-:-:S04]  /*1c30*/  FMUL R13, R23, R23 ;  /* 0x00000017170d7220 */ /* 0x000fc80000400000 */
[----:B------:R-:W-:-:S04]  /*1c40*/  FFMA.FTZ R0, R13, R0, -0.052303962409496307373 ;  /* 0xbd563cae0d007423 */ /* 0x000fc80000010000 */
[----:B------:R-:W-:-:S04]  /*1c50*/  FFMA.FTZ R0, R13, R0, 0.1331529766321182251 ;  /* 0x3e0859410d007423 */ /* 0x000fc80000010000 */
[----:B------:R-:W-:-:S04]  /*1c60*/  FFMA.FTZ R0, R13, R0, -0.33332768082618713379 ;  /* 0xbeaaa9ed0d007423 */ /* 0x000fc80000010000 */
[----:B------:R-:W-:-:S04]  /*1c70*/  FFMA.FTZ R0, R13, R0, RZ ;  /* 0x000000000d007223 */ /* 0x000fc800000100ff */
[----:B------:R-:W-:-:S07]  /*1c80*/  FFMA.FTZ R23, R23, R0, R23 ;  /* 0x0000000017177223 */ /* 0x000fce0000010017 */
.L_x_24:
[----:B------:R-:W-:Y:S05]  /*1c90*/  BSYNC B0 ;  /* 0x0000000000007941 */ /* 0x000fea0003800000 */
.L_x_22:
        /* <DEDUP_REMOVED lines=16> */
.L_x_26:
[----:B------:R-:W-:Y:S01]  /*1da0*/  MOV R0, 0x3c80f082 ;  /* 0x3c80f08200007802 */ /* 0x000fe20000000f00 */
[----:B------:R-:W-:-:S04]  /*1db0*/  FMUL R13, R22, R22 ;  /* 0x00000016160d7220 */ /* 0x000fc80000400000 */
[----:B------:R-:W-:-:S04]  /*1dc0*/  FFMA.FTZ R0, R13, R0, -0.052303962409496307373 ;  /* 0xbd563cae0d007423 */ /* 0x000fc80000010000 */
[----:B------:R-:W-:-:S04]  /*1dd0*/  FFMA.FTZ R0, R13, R0, 0.1331529766321182251 ;  /* 0x3e0859410d007423 */ /* 0x000fc80000010000 */
[----:B------:R-:W-:-:S04]  /*1de0*/  FFMA.FTZ R0, R13, R0, -0.33332768082618713379 ;  /* 0xbeaaa9ed0d007423 */ /* 0x000fc80000010000 */
[----:B------:R-:W-:-:S04]  /*1df0*/  FFMA.FTZ R13, R13, R0, RZ ;  /* 0x000000000d0d7223 */ /* 0x000fc800000100ff */
[----:B------:R-:W-:-:S07]  /*1e00*/  FFMA.FTZ R22, R22, R13, R22 ;  /* 0x0000000d16167223 */ /* 0x000fce0000010016 */
.L_x_27:
[----:B------:R-:W-:Y:S05]  /*1e10*/  BSYNC B0 ;  /* 0x0000000000007941 */ /* 0x000fea0003800000 */
.L_x_25:
        /* <DEDUP_REMOVED lines=16> */
.L_x_29:
[----:B------:R-:W-:Y:S01]  /*1f20*/  MOV R0, 0x3c80f082 ;  /* 0x3c80f08200007802 */ /* 0x000fe20000000f00 */
[----:B------:R-:W-:-:S04]  /*1f30*/  FMUL R13, R9, R9 ;  /* 0x00000009090d7220 */ /* 0x000fc80000400000 */
[----:B------:R-:W-:-:S04]  /*1f40*/  FFMA.FTZ R0, R13, R0, -0.052303962409496307373 ;  /* 0xbd563cae0d007423 */ /* 0x000fc80000010000 */
[----:B------:R-:W-:-:S04]  /*1f50*/  FFMA.FTZ R0, R13, R0, 0.1331529766321182251 ;  /* 0x3e0859410d007423 */ /* 0x000fc80000010000 */
[----:B------:R-:W-:-:S04]  /*1f60*/  FFMA.FTZ R0, R13, R0, -0.33332768082618713379 ;  /* 0xbeaaa9ed0d007423 */ /* 0x000fc80000010000 */
[----:B------:R-:W-:-:S04]  /*1f70*/  FFMA.FTZ R0, R13, R0, RZ ;  /* 0x000000000d007223 */ /* 0x000fc800000100ff */
[----:B------:R-:W-:-:S07]  /*1f80*/  FFMA.FTZ R9, R9, R0, R9 ;  /* 0x0000000009097223 */ /* 0x000fce0000010009 */
.L_x_30:
[----:B------:R-:W-:Y:S05]  /*1f90*/  BSYNC B0 ;  /* 0x0000000000007941 */ /* 0x000fea0003800000 */
.L_x_28:
        /* <DEDUP_REMOVED lines=16> */
.L_x_32:
[----:B------:R-:W-:Y:S01]  /*20a0*/  MOV R0, 0x3c80f082 ;  /* 0x3c80f08200007802 */ /* 0x000fe20000000f00 */
[----:B------:R-:W-:-:S04]  /*20b0*/  FMUL R13, R10, R10 ;  /* 0x0000000a0a0d7220 */ /* 0x000fc80000400000 */
[----:B------:R-:W-:-:S04]  /*20c0*/  FFMA.FTZ R0, R13, R0, -0.052303962409496307373 ;  /* 0xbd563cae0d007423 */ /* 0x000fc80000010000 */
[----:B------:R-:W-:-:S04]  /*20d0*/  FFMA.FTZ R0, R13, R0, 0.1331529766321182251 ;  /* 0x3e0859410d007423 */ /* 0x000fc80000010000 */
[----:B------:R-:W-:-:S04]  /*20e0*/  FFMA.FTZ R0, R13, R0, -0.33332768082618713379 ;  /* 0xbeaaa9ed0d007423 */ /* 0x000fc80000010000 */
[----:B------:R-:W-:-:S04]  /*20f0*/  FFMA.FTZ R13, R13, R0, RZ ;  /* 0x000000000d0d7223 */ /* 0x000fc800000100ff */
[----:B------:R-:W-:-:S07]  /*2100*/  FFMA.FTZ R10, R10, R13, R10 ;  /* 0x0000000d0a0a7223 */ /* 0x000fce000001000a */
.L_x_33:
[----:B------:R-:W-:Y:S05]  /*2110*/  BSYNC B0 ;  /* 0x0000000000007941 */ /* 0x000fea0003800000 */
.L_x_31:
[----:B------:R-:W-:Y:S01]  /*2120*/  FADD.FTZ R14, |R21|, -RZ ;  /* 0x800000ff150e7221 */ /* 0x000fe20000010200 */
[----:B------:R-:W-:Y:S01]  /*2130*/  BSSY B0, `(.L_x_34) ;  /* 0x0000015000007945 */ /* 0x000fe20003800000 */
[----:B------:R-:W-:-:S03]  /*2140*/  FSEL R8, R19, R8, P1 ;  /* 0x0000000813087208 */ /* 0x000fc60000800000 */
        /* <DEDUP_REMOVED lines=12> */
.L_x_35:
[----:B------:R-:W-:Y:S01]  /*2210*/  MOV R0, 0x3c80f082 ;  /* 0x3c80f08200007802 */ /* 0x000fe20000000f00 */
[----:B------:R-:W-:-:S04]  /*2220*/  FMUL R13, R21, R21 ;  /* 0x00000015150d7220 */ /* 0x000fc80000400000 */
[----:B------:R-:W-:-:S04]  /*2230*/  FFMA.FTZ R0, R13, R0, -0.052303962409496307373 ;  /* 0xbd563cae0d007423 */ /* 0x000fc80000010000 */
[----:B------:R-:W-:-:S04]  /*2240*/  FFMA.FTZ R0, R13, R0, 0.1331529766321182251 ;  /* 0x3e0859410d007423 */ /* 0x000fc80000010000 */
[----:B------:R-:W-:-:S04]  /*2250*/  FFMA.FTZ R0, R13, R0, -0.33332768082618713379 ;  /* 0xbeaaa9ed0d007423 */ /* 0x000fc80000010000 */
[----:B------:R-:W-:-:S04]  /*2260*/  FFMA.FTZ R0, R13, R0, RZ ;  /* 0x000000000d007223 */ /* 0x000fc800000100ff */
[----:B------:R-:W-:-:S07]  /*2270*/  FFMA.FTZ R21, R21, R0, R21 ;  /* 0x0000000015157223 */ /* 0x000fce0000010015 */
.L_x_36:
[----:B------:R-:W-:Y:S05]  /*2280*/  BSYNC B0 ;  /* 0x0000000000007941 */ /* 0x000fea0003800000 */
.L_x_34:
[----:B------:R-:W-:Y:S01]  /*2290*/  FADD.FTZ R14, |R8|, -RZ ;  /* 0x800000ff080e7221 */ /* 0x000fe20000010200 */
[----:B------:R-:W-:Y:S04]  /*22a0*/  BSSY B0, `(.L_x_37) ;  /* 0x0000014000007945 */ /* 0x000fe80003800000 */
        /* <DEDUP_REMOVED lines=12> */
.L_x_38:
[----:B------:R-:W-:Y:S01]  /*2370*/  MOV R0, 0x3c80f082 ;  /* 0x3c80f08200007802 */ /* 0x000fe20000000f00 */
[----:B------:R-:W-:-:S04]  /*2380*/  FMUL R13, R8, R8 ;  /* 0x00000008080d7220 */ /* 0x000fc80000400000 */
[----:B------:R-:W-:-:S04]  /*2390*/  FFMA.FTZ R0, R13, R0, -0.052303962409496307373 ;  /* 0xbd563cae0d007423 */ /* 0x000fc80000010000 */
[----:B------:R-:W-:-:S04]  /*23a0*/  FFMA.FTZ R0, R13, R0, 0.1331529766321182251 ;  /* 0x3e0859410d007423 */ /* 0x000fc80000010000 */
[----:B------:R-:W-:-:S04]  /*23b0*/  FFMA.FTZ R0, R13, R0, -0.33332768082618713379 ;  /* 0xbeaaa9ed0d007423 */ /* 0x000fc80000010000 */
[----:B------:R-:W-:-:S04]  /*23c0*/  FFMA.FTZ R13, R13, R0, RZ ;  /* 0x000000000d0d7223 */ /* 0x000fc800000100ff */
[----:B------:R-:W-:-:S07]  /*23d0*/  FFMA.FTZ R8, R8, R13, R8 ;  /* 0x0000000d08087223 */ /* 0x000fce0000010008 */
.L_x_39:
[----:B------:R-:W-:Y:S05]  /*23e0*/  BSYNC B0 ;  /* 0x0000000000007941 */ /* 0x000fea0003800000 */
.L_x_37:
[----:B------:R-:W0:Y:S01]  /*23f0*/  S2R R0, SR_TID.X ;  /* 0x0000000000007919 */ /* 0x000e220000002100 */
[----:B------:R-:W1:Y:S01]  /*2400*/  S2UR UR5, SR_CgaCtaId ;  /* 0x00000000000579c3 */ /* 0x000e620000008800 */
[----:B------:R-:W-:Y:S01]  /*2410*/  UMOV UR4, 0x400 ;  /* 0x0000040000047882 */ /* 0x000fe20000000000 */
[----:B------:R-:W-:Y:S01]  /*2420*/  FMUL R26, R5, R26 ;  /* 0x0000001a051a7220 */ /* 0x000fe20000400000 */
[----:B------:R-:W-:Y:S01]  /*2430*/  FMUL R11, R4, R11 ;  /* 0x0000000b040b7220 */ /* 0x000fe20000400000 */
[----:B------:R-:W-:Y:S01]  /*2440*/  FMUL R22, R7, R22 ;  /* 0x0000001607167220 */ /* 0x000fe20000400000 */
[----:B------:R-:W-:Y:S01]  /*2450*/  FMUL R23, R6, R23 ;  /* 0x0000001706177220 */ /* 0x000fe20000400000 */
[----:B------:R-:W-:Y:S01]  /*2460*/  FMUL R19, R19, R8 ;  /* 0x0000000813137220 */ /* 0x000fe20000400000 */
[----:B------:R-:W-:Y:S01]  /*2470*/  FMUL R16, R16, R9 ;  /* 0x0000000910107220 */ /* 0x000fe20000400000 */
[----:B------:R-:W-:Y:S01]  /*2480*/  FMUL R17, R17, R10 ;  /* 0x0000000a11117220 */ /* 0x000fe20000400000 */
[----:B------:R-:W-:Y:S01]  /*2490*/  FMUL R21, R18, R21 ;  /* 0x0000001512157220 */ /* 0x000fe20000400000 */
[----:B------:R-:W-:-:S04]  /*24a0*/  LOP3.LUT R3, R3, 0x1c, R28, 0xf8, !PT ;  /* 0x0000001c03037812 */ /* 0x000fc800078ef81c */
[----:B------:R-:W-:-:S04]  /*24b0*/  SHF.R.S32.HI R10, RZ, 0x1f, R3 ;  /* 0x0000001fff0a7819 */ /* 0x000fc80000011403 */
[----:B------:R-:W-:Y:S01]  /*24c0*/  LEA.HI R10, R10, R3, RZ, 0xa ;  /* 0x000000030a0a7211 */ /* 0x000fe200078f50ff */
[----:B-1----:R-:W-:Y:S01]  /*24d0*/  UPRMT UR4, UR5, 0x654, UR4 ;  /* 0x0000065405047896 */ /* 0x002fe20008000004 */
[----:B0-----:R-:W-:-:S04]  /*24e0*/  SHF.L.U32 R0, R0, 0x7, RZ ;  /* 0x0000000700007819 */ /* 0x001fc800000006ff */
[----:B------:R-:W-:-:S04]  /*24f0*/  LOP3.LUT R5, R0, 0x380, RZ, 0xc0, !PT ;  /* 0x0000038000057812 */ /* 0x000fc800078ec0ff */
[C---:B------:R-:W-:Y:S02]  /*2500*/  LOP3.LUT R0, R5.reuse, R2, RZ, 0xfc, !PT ;  /* 0x0000000205007212 */ /* 0x040fe400078efcff */
[C---:B------:R-:W-:Y:S02]  /*2510*/  LEA.HI R7, R5.reuse, UR4, RZ, 0x1f ;  /* 0x0000000405077c11 */ /* 0x040fe4000f8ff8ff */
[C---:B------:R-:W-:Y:S02]  /*2520*/  LOP3.LUT R4, R5.reuse, 0x20, RZ, 0xfc, !PT ;  /* 0x0000002005047812 */ /* 0x040fe400078efcff */
[C---:B------:R-:W-:Y:S02]  /*2530*/  LOP3.LUT R6, R5.reuse, 0x40, RZ, 0xfc, !PT ;  /* 0x0000004005067812 */ /* 0x040fe400078efcff */
[----:B------:R-:W-:Y:S02]  /*2540*/  LOP3.LUT R8, R5, 0x60, RZ, 0xfc, !PT ;  /* 0x0000006005087812 */ /* 0x000fe400078efcff */
[----:B------:R-:W-:-:S02]  /*2550*/  LEA R12, R0, R7, 0x2 ;  /* 0x00000007000c7211 */ /* 0x000fc400078e10ff */
[----:B------:R-:W-:Y:S02]  /*2560*/  LEA.HI R5, R4, UR4, RZ, 0x1f ;  /* 0x0000000404057c11 */ /* 0x000fe4000f8ff8ff */
[----:B------:R-:W-:Y:S01]  /*2570*/  LEA.HI R7, R6, UR4, RZ, 0x1f ;  /* 0x0000000406077c11 */ /* 0x000fe2000f8ff8ff */
[----:B------:R0:W-:Y:S01]  /*2580*/  STS [R12], R11 ;  /* 0x0000000b0c007388 */ /* 0x0001e20000000800 */
[----:B------:R-:W-:Y:S02]  /*2590*/  LEA.HI R9, R8, UR4, RZ, 0x1f ;  /* 0x0000000408097c11 */ /* 0x000fe4000f8ff8ff */
[C---:B------:R-:W-:Y:S02]  /*25a0*/  LEA R13, R0.reuse, R5, 0x2 ;  /* 0x00000005000d7211 */ /* 0x040fe400078e10ff */
[C---:B------:R-:W-:Y:S02]  /*25b0*/  LEA R14, R0.reuse, R7, 0x2 ;  /* 0x00000007000e7211 */ /* 0x040fe400078e10ff */
[----:B------:R-:W-:Y:S01]  /*25c0*/  LEA R15, R0, R9, 0x2 ;  /* 0x00000009000f7211 */ /* 0x000fe200078e10ff */
[----:B------:R-:W-:Y:S01]  /*25d0*/  STS [R13+0x80], R26 ;  /* 0x0000801a0d007388 */ /* 0x000fe20000000800 */
[----:B------:R-:W-:Y:S01]  /*25e0*/  SHF.R.U32.HI R4, RZ, 0x1, R28 ;  /* 0x00000001ff047819 */ /* 0x000fe2000001161c */
[----:B------:R-:W1:Y:S01]  /*25f0*/  LDC.64 R8, c[0x0][0x238] ;  /* 0x00008e00ff087b82 */ /* 0x000e620000000a00 */
[----:B------:R-:W-:Y:S01]  /*2600*/  LOP3.LUT R0, R28, 0x1fc, RZ, 0xc0, !PT ;  /* 0x000001fc1c007812 */ /* 0x000fe200078ec0ff */
[----:B------:R-:W-:Y:S01]  /*2610*/  STS [R14+0x100], R23 ;  /* 0x000100170e007388 */ /* 0x000fe20000000800 */
[----:B------:R-:W-:-:S02]  /*2620*/  LOP3.LUT R4, R4, 0xf0, RZ, 0xc0, !PT ;  /* 0x000000f004047812 */ /* 0x000fc400078ec0ff */
[C---:B0-----:R-:W-:Y:S01]  /*2630*/  SHF.L.U32 R11, R10.reuse, 0xa, RZ ;  /* 0x0000000a0a0b7819 */ /* 0x041fe200000006ff */
[----:B------:R-:W-:Y:S01]  /*2640*/  STS [R15+0x180], R22 ;  /* 0x000180160f007388 */ /* 0x000fe20000000800 */
[----:B------:R-:W-:Y:S02]  /*2650*/  IADD3 R5, R4, UR4, RZ ;  /* 0x0000000404057c10 */ /* 0x000fe4000fffe0ff */
[----:B------:R-:W-:Y:S01]  /*2660*/  LOP3.LUT R10, R10, 0xfffffc00, RZ, 0xc0, !PT ;  /* 0xfffffc000a0a7812 */ /* 0x000fe200078ec0ff */
[----:B------:R0:W-:Y:S01]  /*2670*/  STS [R12+0x40], R16 ;  /* 0x000040100c007388 */ /* 0x0001e20000000800 */
[----:B------:R-:W-:-:S03]  /*2680*/  LEA R5, R0, R5, 0x2 ;  /* 0x0000000500057211 */ /* 0x000fc600078e10ff */
[----:B------:R-:W-:Y:S04]  /*2690*/  STS [R13+0xc0], R17 ;  /* 0x0000c0110d007388 */ /* 0x000fe80000000800 */
[----:B------:R-:W-:Y:S01]  /*26a0*/  STS [R14+0x140], R21 ;  /* 0x000140150e007388 */ /* 0x000fe20000000800 */
[----:B0-----:R-:W-:-:S03]  /*26b0*/  LOP3.LUT R12, R11, 0xfff00000, RZ, 0xc0, !PT ;  /* 0xfff000000b0c7812 */ /* 0x001fc600078ec0ff */
[----:B------:R-:W-:Y:S01]  /*26c0*/  STS [R15+0x1c0], R19 ;  /* 0x0001c0130f007388 */ /* 0x000fe20000000800 */
[----:B------:R-:W-:Y:S02]  /*26d0*/  LOP3.LUT R11, R29, R2, RZ, 0xfc, !PT ;  /* 0x000000021d0b7212 */ /* 0x000fe400078efcff */
[----:B------:R-:W-:Y:S01]  /*26e0*/  LOP3.LUT R29, R29, 0x10, R2, 0xfe, !PT ;  /* 0x000000101d1d7812 */ /* 0x000fe200078efe02 */
[----:B------:R-:W-:Y:S01]  /*26f0*/  BAR.SYNC.DEFER_BLOCKING 0x0 ;  /* 0x0000000000007b1d */ /* 0x000fe20000010000 */
[----:B------:R-:W-:Y:S02]  /*2700*/  IADD3 R10, R12, R3, -R10 ;  /* 0x000000030c0a7210 */ /* 0x000fe40007ffe80a */
[----:B------:R-:W-:Y:S02]  /*2710*/  LOP3.LUT R16, R0, 0x200, RZ, 0xfc, !PT ;  /* 0x0000020000107812 */ /* 0x000fe400078efcff */
[----:B------:R-:W-:Y:S02]  /*2720*/  ISETP.GE.AND P0, PT, R11, 0x400, PT ;  /* 0x000004000b00780c */ /* 0x000fe40003f06270 */
[----:B------:R-:W-:-:S02]  /*2730*/  ISETP.GE.AND P1, PT, R29, 0x400, PT ;  /* 0x000004001d00780c */ /* 0x000fc40003f26270 */
[----:B------:R-:W-:Y:S02]  /*2740*/  LEA R3, R11, R10, 0xa ;  /* 0x0000000a0b037211 */ /* 0x000fe400078e50ff */
[----:B------:R-:W-:-:S03]  /*2750*/  SHF.R.U32.HI R16, RZ, 0x1, R16 ;  /* 0x00000001ff107819 */ /* 0x000fc60000011610 */
[----:B-1----:R-:W-:Y:S01]  /*2760*/  IMAD.WIDE R2, R3, 0x4, R8 ;  /* 0x0000000403027825 */ /* 0x002fe200078e0208 */
[----:B------:R-:W-:-:S04]  /*2770*/  LOP3.LUT R16, R16, 0x1f0, RZ, 0xc0, !PT ;  /* 0x000001f010107812 */ /* 0x000fc800078ec0ff */
[----:B------:R-:W-:-:S04]  /*2780*/  IADD3 R11, R16, UR4, RZ ;  /* 0x00000004100b7c10 */ /* 0x000fc8000fffe0ff */
[----:B------:R-:W-:Y:S01]  /*2790*/  LEA R11, R0, R11, 0x2 ;  /* 0x0000000b000b7211 */ /* 0x000fe200078e10ff */
[----:B------:R-:W0:Y:S04]  /*27a0*/  LDS.128 R4, [R5] ;  /* 0x0000000005047984 */ /* 0x000e280000000c00 */
[----:B0-----:R0:W-:Y:S01]  /*27b0*/  @!P0 STG.E.128 desc[UR6][R2.64], R4 ;  /* 0x0000000402008986 */ /* 0x0011e2000c101d06 */
[----:B------:R-:W-:Y:S05]  /*27c0*/  @P1 EXIT ;  /* 0x000000000000194d */ /* 0x000fea0003800000 */
[----:B0-----:R-:W0:Y:S01]  /*27d0*/  LDS.128 R4, [R11+0x800] ;  /* 0x000800000b047984 */ /* 0x001e220000000c00 */
[----:B------:R-:W-:-:S05]  /*27e0*/  LEA R29, R29, R10, 0xa ;  /* 0x0000000a1d1d7211 */ /* 0x000fca00078e50ff */
[----:B------:R-:W-:-:S05]  /*27f0*/  IMAD.WIDE R8, R29, 0x4, R8 ;  /* 0x000000041d087825 */ /* 0x000fca00078e0208 */
[----:B0-----:R-:W-:Y:S01]  /*2800*/  STG.E.128 desc[UR6][R8.64], R4 ;  /* 0x0000000408007986 */ /* 0x001fe2000c101d06 */
[----:B------:R-:W-:Y:S05]  /*2810*/  EXIT ;  /* 0x000000000000794d */ /* 0x000fea0003800000 */
.L_x_40:
[----:B------:R-:W-:-:S00]  /*2820*/  BRA `(.L_x_40) ;  /* 0xfffffffc00fc7947 */ /* 0x000fc0000383ffff */
[----:B------:R-:W-:-:S00]  /*2830*/  NOP ;  /* 0x0000000000007918 */ /* 0x000fc00000000000 */
        /* <DEDUP_REMOVED lines=12> */
.L_x_41:


//--------------------- .nv.global.init           --------------------------
	.section	.nv.global.init,"aw",@progbits
.nv.global.init:
	.type		_$_str,@object
	.size		_$_str,(_$_str_$_2 - _$_str)
_$_str:
        /*0000*/ 	.byte	0x5f, 0x5f, 0x43, 0x55, 0x44, 0x41, 0x5f, 0x46, 0x54, 0x5a, 0x00
	.type		_$_str_$_2,@object
	.size		_$_str_$_2,(.L_1 - _$_str_$_2)
_$_str_$_2:
        /*000b*/ 	.byte	0x5f, 0x5f, 0x43, 0x55, 0x44, 0x41, 0x5f, 0x50, 0x52, 0x45, 0x43, 0x5f, 0x53, 0x51, 0x52, 0x54
        /*001b*/ 	.byte	0x00
.L_1:


//--------------------- .nv.shared.triton_poi_fused__native_batch_norm_legit_no_training_mul_softplus_tanh_8 --------------------------
	.section	.nv.shared.triton_poi_fused__native_batch_norm_legit_no_training_mul_softplus_tanh_8,"aw",@nobits
	.sectionflags	@""
	.align	16
	.zero		1024


//--------------------- .nv.constant0.triton_poi_fused__native_batch_norm_legit_no_training_mul_softplus_tanh_8 --------------------------
	.section	.nv.constant0.triton_poi_fused__native_batch_norm_legit_no_training_mul_softplus_tanh_8,"a",@progbits
	.sectionflags	@""
	.align	4
.nv.constant0.triton_poi_fused__native_batch_norm_legit_no_training_mul_softplus_tanh_8:
	.zero		584
